//
// Generated by NVIDIA NVVM Compiler
//
// Compiler Build ID: CL-36424714
// Cuda compilation tools, release 13.0, V13.0.88
// Based on NVVM 20.0.0
//

.version 9.0
.target sm_100
.address_size 64

	// .globl	_ZN9flashcore15v9_3_excellence33fused_attention_excellence_kernelEPK6__halfS3_S3_PS1_iiiif
// _ZZN9flashcore15v9_3_excellence33fused_attention_excellence_kernelEPK6__halfS3_S3_PS1_iiiifE7m_state has been demoted
// _ZZN9flashcore15v9_3_excellence33fused_attention_excellence_kernelEPK6__halfS3_S3_PS1_iiiifE7l_state has been demoted
.extern .shared .align 16 .b8 _ZN9flashcore15v9_3_excellence9smem_baseE[];

.visible .entry _ZN9flashcore15v9_3_excellence33fused_attention_excellence_kernelEPK6__halfS3_S3_PS1_iiiif(
	.param .u64 .ptr .align 1 _ZN9flashcore15v9_3_excellence33fused_attention_excellence_kernelEPK6__halfS3_S3_PS1_iiiif_param_0,
	.param .u64 .ptr .align 1 _ZN9flashcore15v9_3_excellence33fused_attention_excellence_kernelEPK6__halfS3_S3_PS1_iiiif_param_1,
	.param .u64 .ptr .align 1 _ZN9flashcore15v9_3_excellence33fused_attention_excellence_kernelEPK6__halfS3_S3_PS1_iiiif_param_2,
	.param .u64 .ptr .align 1 _ZN9flashcore15v9_3_excellence33fused_attention_excellence_kernelEPK6__halfS3_S3_PS1_iiiif_param_3,
	.param .u32 _ZN9flashcore15v9_3_excellence33fused_attention_excellence_kernelEPK6__halfS3_S3_PS1_iiiif_param_4,
	.param .u32 _ZN9flashcore15v9_3_excellence33fused_attention_excellence_kernelEPK6__halfS3_S3_PS1_iiiif_param_5,
	.param .u32 _ZN9flashcore15v9_3_excellence33fused_attention_excellence_kernelEPK6__halfS3_S3_PS1_iiiif_param_6,
	.param .u32 _ZN9flashcore15v9_3_excellence33fused_attention_excellence_kernelEPK6__halfS3_S3_PS1_iiiif_param_7,
	.param .f32 _ZN9flashcore15v9_3_excellence33fused_attention_excellence_kernelEPK6__halfS3_S3_PS1_iiiif_param_8
)
.maxntid 256
.minnctapersm 4
{
	.reg .pred 	%p<67>;
	.reg .b16 	%rs<13>;
	.reg .b32 	%r<391>;
	.reg .b32 	%f<445>;
	.reg .b64 	%rd<161>;
	// demoted variable
	.shared .align 4 .b8 _ZZN9flashcore15v9_3_excellence33fused_attention_excellence_kernelEPK6__halfS3_S3_PS1_iiiifE7m_state[128];
	// demoted variable
	.shared .align 4 .b8 _ZZN9flashcore15v9_3_excellence33fused_attention_excellence_kernelEPK6__halfS3_S3_PS1_iiiifE7l_state[128];
	ld.param.u64 	%rd26, [_ZN9flashcore15v9_3_excellence33fused_attention_excellence_kernelEPK6__halfS3_S3_PS1_iiiif_param_0];
	ld.param.u64 	%rd24, [_ZN9flashcore15v9_3_excellence33fused_attention_excellence_kernelEPK6__halfS3_S3_PS1_iiiif_param_1];
	ld.param.u64 	%rd25, [_ZN9flashcore15v9_3_excellence33fused_attention_excellence_kernelEPK6__halfS3_S3_PS1_iiiif_param_2];
	ld.param.u64 	%rd27, [_ZN9flashcore15v9_3_excellence33fused_attention_excellence_kernelEPK6__halfS3_S3_PS1_iiiif_param_3];
	ld.param.u32 	%r94, [_ZN9flashcore15v9_3_excellence33fused_attention_excellence_kernelEPK6__halfS3_S3_PS1_iiiif_param_6];
	ld.param.u32 	%r95, [_ZN9flashcore15v9_3_excellence33fused_attention_excellence_kernelEPK6__halfS3_S3_PS1_iiiif_param_7];
	cvta.to.global.u64 	%rd1, %rd26;
	cvta.to.global.u64 	%rd2, %rd27;
	mov.u32 	%r96, _ZN9flashcore15v9_3_excellence9smem_baseE;
	cvt.u64.u32 	%rd28, %r96;
	cvta.shared.u64 	%rd29, %rd28;
	add.s64 	%rd30, %rd29, 15;
	and.b64  	%rd3, %rd30, -16;
	add.s64 	%rd31, %rd3, 4623;
	and.b64  	%rd4, %rd31, -16;
	add.s64 	%rd32, %rd4, 4623;
	and.b64  	%rd5, %rd32, -16;
	add.s64 	%rd33, %rd5, 4623;
	and.b64  	%rd6, %rd33, -16;
	add.s64 	%rd34, %rd6, 6159;
	and.b64  	%rd7, %rd34, -16;
	add.s64 	%rd35, %rd7, 3087;
	and.b64  	%rd8, %rd35, -16;
	mov.u32 	%r97, %ctaid.x;
	mov.u32 	%r98, %ctaid.y;
	mov.u32 	%r377, %tid.x;
	mul.lo.s32 	%r99, %r95, %r94;
	mul.lo.s32 	%r100, %r99, %r97;
	cvt.s64.s32 	%rd9, %r100;
	shl.b32 	%r2, %r98, 5;
	sub.s32 	%r3, %r94, %r2;
	min.s32 	%r4, %r3, 32;
	mad.lo.s32 	%r101, %r4, %r95, 7;
	shr.s32 	%r102, %r101, 31;
	shr.u32 	%r103, %r102, 29;
	add.s32 	%r104, %r101, %r103;
	shr.s32 	%r5, %r104, 3;
	setp.ge.s32 	%p2, %r377, %r5;
	@%p2 bra 	$L__BB0_17;
	not.b32 	%r105, %r377;
	add.s32 	%r6, %r5, %r105;
	and.b32  	%r106, %r6, 768;
	setp.eq.s32 	%p3, %r106, 768;
	mov.u32 	%r371, %r377;
	@%p3 bra 	$L__BB0_6;
	shr.u32 	%r107, %r6, 8;
	add.s32 	%r108, %r107, 1;
	and.b32  	%r109, %r108, 3;
	shl.b32 	%r368, %r377, 3;
	neg.s32 	%r367, %r109;
	shl.b32 	%r110, %r108, 8;
	and.b32  	%r111, %r110, 768;
	or.b32  	%r371, %r377, %r111;
$L__BB0_3:
	.pragma "nounroll";
	div.s32 	%r112, %r368, %r95;
	mul.lo.s32 	%r113, %r112, %r95;
	sub.s32 	%r13, %r368, %r113;
	setp.ge.s32 	%p4, %r112, %r4;
	add.s32 	%r114, %r13, 8;
	setp.gt.s32 	%p5, %r114, %r95;
	or.pred  	%p6, %p4, %p5;
	@%p6 bra 	$L__BB0_5;
	add.s32 	%r115, %r2, %r112;
	mad.lo.s32 	%r116, %r115, %r95, %r13;
	cvt.s64.s32 	%rd36, %r116;
	add.s64 	%rd37, %rd36, %rd9;
	shl.b64 	%rd38, %rd37, 1;
	add.s64 	%rd39, %rd1, %rd38;
	ld.global.nc.v4.u32 	{%r117, %r118, %r119, %r120}, [%rd39];
	mad.lo.s32 	%r121, %r112, 72, %r13;
	mul.wide.s32 	%rd40, %r121, 2;
	add.s64 	%rd41, %rd3, %rd40;
	st.v4.u32 	[%rd41], {%r117, %r118, %r119, %r120};
$L__BB0_5:
	add.s32 	%r368, %r368, 2048;
	add.s32 	%r367, %r367, 1;
	setp.ne.s32 	%p7, %r367, 0;
	@%p7 bra 	$L__BB0_3;
$L__BB0_6:
	setp.lt.u32 	%p8, %r6, 768;
	@%p8 bra 	$L__BB0_17;
	shl.b32 	%r122, %r371, 3;
	add.s32 	%r370, %r122, 4096;
$L__BB0_8:
	add.s32 	%r123, %r370, -4096;
	div.s32 	%r124, %r123, %r95;
	mul.lo.s32 	%r125, %r124, %r95;
	sub.s32 	%r23, %r123, %r125;
	setp.ge.s32 	%p9, %r124, %r4;
	add.s32 	%r126, %r23, 8;
	setp.gt.s32 	%p10, %r126, %r95;
	or.pred  	%p11, %p9, %p10;
	@%p11 bra 	$L__BB0_10;
	add.s32 	%r127, %r2, %r124;
	mad.lo.s32 	%r128, %r127, %r95, %r23;
	cvt.s64.s32 	%rd42, %r128;
	add.s64 	%rd43, %rd42, %rd9;
	shl.b64 	%rd44, %rd43, 1;
	add.s64 	%rd45, %rd1, %rd44;
	ld.global.nc.v4.u32 	{%r129, %r130, %r131, %r132}, [%rd45];
	mad.lo.s32 	%r133, %r124, 72, %r23;
	mul.wide.s32 	%rd46, %r133, 2;
	add.s64 	%rd47, %rd3, %rd46;
	st.v4.u32 	[%rd47], {%r129, %r130, %r131, %r132};
$L__BB0_10:
	add.s32 	%r134, %r370, -2048;
	div.s32 	%r135, %r134, %r95;
	mul.lo.s32 	%r136, %r135, %r95;
	sub.s32 	%r25, %r134, %r136;
	setp.ge.s32 	%p12, %r135, %r4;
	add.s32 	%r137, %r25, 8;
	setp.gt.s32 	%p13, %r137, %r95;
	or.pred  	%p14, %p12, %p13;
	@%p14 bra 	$L__BB0_12;
	add.s32 	%r138, %r2, %r135;
	mad.lo.s32 	%r139, %r138, %r95, %r25;
	cvt.s64.s32 	%rd48, %r139;
	add.s64 	%rd49, %rd48, %rd9;
	shl.b64 	%rd50, %rd49, 1;
	add.s64 	%rd51, %rd1, %rd50;
	ld.global.nc.v4.u32 	{%r140, %r141, %r142, %r143}, [%rd51];
	mad.lo.s32 	%r144, %r135, 72, %r25;
	mul.wide.s32 	%rd52, %r144, 2;
	add.s64 	%rd53, %rd3, %rd52;
	st.v4.u32 	[%rd53], {%r140, %r141, %r142, %r143};
$L__BB0_12:
	div.s32 	%r145, %r370, %r95;
	mul.lo.s32 	%r146, %r145, %r95;
	sub.s32 	%r27, %r370, %r146;
	setp.ge.s32 	%p15, %r145, %r4;
	add.s32 	%r147, %r27, 8;
	setp.gt.s32 	%p16, %r147, %r95;
	or.pred  	%p17, %p15, %p16;
	@%p17 bra 	$L__BB0_14;
	add.s32 	%r148, %r2, %r145;
	mad.lo.s32 	%r149, %r148, %r95, %r27;
	cvt.s64.s32 	%rd54, %r149;
	add.s64 	%rd55, %rd54, %rd9;
	shl.b64 	%rd56, %rd55, 1;
	add.s64 	%rd57, %rd1, %rd56;
	ld.global.nc.v4.u32 	{%r150, %r151, %r152, %r153}, [%rd57];
	mad.lo.s32 	%r154, %r145, 72, %r27;
	mul.wide.s32 	%rd58, %r154, 2;
	add.s64 	%rd59, %rd3, %rd58;
	st.v4.u32 	[%rd59], {%r150, %r151, %r152, %r153};
$L__BB0_14:
	add.s32 	%r155, %r370, 2048;
	div.s32 	%r156, %r155, %r95;
	mul.lo.s32 	%r157, %r156, %r95;
	sub.s32 	%r29, %r155, %r157;
	setp.ge.s32 	%p18, %r156, %r4;
	add.s32 	%r158, %r29, 8;
	setp.gt.s32 	%p19, %r158, %r95;
	or.pred  	%p20, %p18, %p19;
	@%p20 bra 	$L__BB0_16;
	add.s32 	%r159, %r2, %r156;
	mad.lo.s32 	%r160, %r159, %r95, %r29;
	cvt.s64.s32 	%rd60, %r160;
	add.s64 	%rd61, %rd60, %rd9;
	shl.b64 	%rd62, %rd61, 1;
	add.s64 	%rd63, %rd1, %rd62;
	ld.global.nc.v4.u32 	{%r161, %r162, %r163, %r164}, [%rd63];
	mad.lo.s32 	%r165, %r156, 72, %r29;
	mul.wide.s32 	%rd64, %r165, 2;
	add.s64 	%rd65, %rd3, %rd64;
	st.v4.u32 	[%rd65], {%r161, %r162, %r163, %r164};
$L__BB0_16:
	add.s32 	%r371, %r371, 1024;
	add.s32 	%r370, %r370, 8192;
	setp.lt.s32 	%p21, %r371, %r5;
	@%p21 bra 	$L__BB0_8;
$L__BB0_17:
	setp.lt.u32 	%p22, %r377, 32;
	shl.b32 	%r166, %r377, 2;
	mov.u32 	%r167, _ZZN9flashcore15v9_3_excellence33fused_attention_excellence_kernelEPK6__halfS3_S3_PS1_iiiifE7m_state;
	add.s32 	%r18, %r167, %r166;
	mov.u32 	%r168, _ZZN9flashcore15v9_3_excellence33fused_attention_excellence_kernelEPK6__halfS3_S3_PS1_iiiifE7l_state;
	add.s32 	%r19, %r168, %r166;
	mov.u32 	%r372, %r377;
	@%p22 bra 	$L__BB0_18;
	bra.uni 	$L__BB0_19;
$L__BB0_18:
	mov.b32 	%r169, -8388608;
	st.shared.u32 	[%r18], %r169;
	mov.b32 	%r170, 0;
	st.shared.u32 	[%r19], %r170;
$L__BB0_19:
	mul.wide.u32 	%rd66, %r372, 4;
	add.s64 	%rd67, %rd8, %rd66;
	mov.b32 	%r171, 0;
	st.u32 	[%rd67], %r171;
	add.s32 	%r33, %r372, 256;
	setp.lt.u32 	%p23, %r372, 1792;
	mov.u32 	%r372, %r33;
	@%p23 bra 	$L__BB0_19;
	bar.sync 	0;
	setp.lt.s32 	%p24, %r94, 1;
	@%p24 bra 	$L__BB0_22;
	add.s32 	%r173, %r94, 31;
	shr.u32 	%r34, %r173, 5;
	setp.lt.u32 	%p25, %r377, 128;
	shr.u32 	%r174, %r377, 2;
	and.b32  	%r175, %r174, 16;
	shr.u32 	%r176, %r377, 1;
	and.b32  	%r35, %r176, 16;
	setp.gt.s32 	%p26, %r3, %r175;
	mul.lo.s32 	%r177, %r175, 72;
	mul.lo.s32 	%r178, %r35, 72;
	mul.lo.s32 	%r179, %r175, 48;
	or.b32  	%r180, %r179, %r35;
	mul.wide.u32 	%rd68, %r180, 4;
	add.s64 	%rd10, %rd6, %rd68;
	and.pred  	%p1, %p26, %p25;
	mul.wide.u32 	%rd69, %r177, 2;
	add.s64 	%rd11, %rd3, %rd69;
	mul.wide.u32 	%rd70, %r178, 2;
	add.s64 	%rd12, %rd4, %rd70;
	mul.lo.s32 	%r36, %r377, 48;
	cvta.to.global.u64 	%rd13, %rd25;
	cvta.to.global.u64 	%rd14, %rd24;
	mov.b32 	%r379, 0;
	not.pred 	%p37, %p1;
	mov.u32 	%r378, %r94;
	bra.uni 	$L__BB0_31;
$L__BB0_22:
	shl.b32 	%r37, %r4, 6;
	setp.ge.s32 	%p59, %r377, %r37;
	@%p59 bra 	$L__BB0_29;
	and.b32  	%r38, %r377, 63;
	not.b32 	%r302, %r377;
	add.s32 	%r39, %r37, %r302;
	and.b32  	%r303, %r39, 768;
	setp.eq.s32 	%p60, %r303, 768;
	@%p60 bra 	$L__BB0_26;
	shr.u32 	%r304, %r377, 6;
	add.s32 	%r305, %r304, %r2;
	mad.lo.s32 	%r375, %r95, %r305, %r38;
	shl.b32 	%r41, %r95, 2;
	shl.b32 	%r306, %r304, 2;
	mov.u32 	%r307, _ZZN9flashcore15v9_3_excellence33fused_attention_excellence_kernelEPK6__halfS3_S3_PS1_iiiifE7l_state;
	add.s32 	%r374, %r307, %r306;
	shr.u32 	%r308, %r39, 8;
	add.s32 	%r309, %r308, 1;
	and.b32  	%r310, %r309, 3;
	neg.s32 	%r373, %r310;
$L__BB0_25:
	.pragma "nounroll";
	ld.shared.f32 	%f396, [%r374];
	rcp.rn.f32 	%f397, %f396;
	and.b32  	%r311, %r377, 2147483584;
	or.b32  	%r312, %r311, %r38;
	mul.wide.u32 	%rd126, %r312, 4;
	add.s64 	%rd127, %rd8, %rd126;
	ld.f32 	%f398, [%rd127];
	mul.f32 	%f395, %f398, %f397;
	// begin inline asm
	{  cvt.rn.f16.f32 %rs8, %f395;}

	// end inline asm
	cvt.s64.s32 	%rd128, %r375;
	add.s64 	%rd129, %rd128, %rd9;
	shl.b64 	%rd130, %rd129, 1;
	add.s64 	%rd131, %rd2, %rd130;
	st.global.u16 	[%rd131], %rs8;
	add.s32 	%r377, %r377, 256;
	add.s32 	%r375, %r375, %r41;
	add.s32 	%r374, %r374, 16;
	add.s32 	%r373, %r373, 1;
	setp.ne.s32 	%p61, %r373, 0;
	@%p61 bra 	$L__BB0_25;
$L__BB0_26:
	setp.lt.u32 	%p62, %r39, 768;
	@%p62 bra 	$L__BB0_29;
	add.s32 	%r390, %r377, 512;
	mov.u32 	%r316, _ZZN9flashcore15v9_3_excellence33fused_attention_excellence_kernelEPK6__halfS3_S3_PS1_iiiifE7l_state;
$L__BB0_28:
	add.s32 	%r313, %r390, -512;
	shr.u32 	%r314, %r313, 6;
	shl.b32 	%r315, %r314, 2;
	add.s32 	%r317, %r316, %r315;
	ld.shared.f32 	%f403, [%r317];
	rcp.rn.f32 	%f404, %f403;
	and.b32  	%r318, %r313, 2147483584;
	or.b32  	%r319, %r318, %r38;
	mul.wide.u32 	%rd132, %r319, 4;
	add.s64 	%rd133, %rd8, %rd132;
	ld.f32 	%f405, [%rd133];
	mul.f32 	%f399, %f405, %f404;
	// begin inline asm
	{  cvt.rn.f16.f32 %rs9, %f399;}

	// end inline asm
	add.s32 	%r320, %r2, %r314;
	mad.lo.s32 	%r321, %r320, %r95, %r38;
	cvt.s64.s32 	%rd134, %r321;
	add.s64 	%rd135, %rd134, %rd9;
	shl.b64 	%rd136, %rd135, 1;
	add.s64 	%rd137, %rd2, %rd136;
	st.global.u16 	[%rd137], %rs9;
	add.s32 	%r322, %r390, -256;
	shr.u32 	%r323, %r322, 6;
	shl.b32 	%r324, %r323, 2;
	add.s32 	%r325, %r316, %r324;
	ld.shared.f32 	%f406, [%r325];
	rcp.rn.f32 	%f407, %f406;
	and.b32  	%r326, %r322, 2147483584;
	or.b32  	%r327, %r326, %r38;
	mul.wide.u32 	%rd138, %r327, 4;
	add.s64 	%rd139, %rd8, %rd138;
	ld.f32 	%f408, [%rd139];
	mul.f32 	%f400, %f408, %f407;
	// begin inline asm
	{  cvt.rn.f16.f32 %rs10, %f400;}

	// end inline asm
	add.s32 	%r328, %r2, %r323;
	mad.lo.s32 	%r329, %r328, %r95, %r38;
	cvt.s64.s32 	%rd140, %r329;
	add.s64 	%rd141, %rd140, %rd9;
	shl.b64 	%rd142, %rd141, 1;
	add.s64 	%rd143, %rd2, %rd142;
	st.global.u16 	[%rd143], %rs10;
	add.s32 	%r330, %r390, 256;
	shr.u32 	%r331, %r390, 6;
	shl.b32 	%r332, %r331, 2;
	add.s32 	%r333, %r316, %r332;
	ld.shared.f32 	%f409, [%r333];
	rcp.rn.f32 	%f410, %f409;
	and.b32  	%r334, %r390, 2147483584;
	or.b32  	%r335, %r334, %r38;
	mul.wide.u32 	%rd144, %r335, 4;
	add.s64 	%rd145, %rd8, %rd144;
	ld.f32 	%f411, [%rd145];
	mul.f32 	%f401, %f411, %f410;
	// begin inline asm
	{  cvt.rn.f16.f32 %rs11, %f401;}

	// end inline asm
	add.s32 	%r336, %r2, %r331;
	mad.lo.s32 	%r337, %r336, %r95, %r38;
	cvt.s64.s32 	%rd146, %r337;
	add.s64 	%rd147, %rd146, %rd9;
	shl.b64 	%rd148, %rd147, 1;
	add.s64 	%rd149, %rd2, %rd148;
	st.global.u16 	[%rd149], %rs11;
	shr.u32 	%r338, %r330, 6;
	shl.b32 	%r339, %r338, 2;
	add.s32 	%r340, %r316, %r339;
	ld.shared.f32 	%f412, [%r340];
	rcp.rn.f32 	%f413, %f412;
	and.b32  	%r341, %r330, 2147483584;
	or.b32  	%r342, %r341, %r38;
	mul.wide.u32 	%rd150, %r342, 4;
	add.s64 	%rd151, %rd8, %rd150;
	ld.f32 	%f414, [%rd151];
	mul.f32 	%f402, %f414, %f413;
	// begin inline asm
	{  cvt.rn.f16.f32 %rs12, %f402;}

	// end inline asm
	add.s32 	%r343, %r2, %r338;
	mad.lo.s32 	%r344, %r343, %r95, %r38;
	cvt.s64.s32 	%rd152, %r344;
	add.s64 	%rd153, %rd152, %rd9;
	shl.b64 	%rd154, %rd153, 1;
	add.s64 	%rd155, %rd2, %rd154;
	st.global.u16 	[%rd155], %rs12;
	add.s32 	%r93, %r390, 1024;
	add.s32 	%r345, %r390, 512;
	setp.lt.s32 	%p63, %r345, %r37;
	mov.u32 	%r390, %r93;
	@%p63 bra 	$L__BB0_28;
$L__BB0_29:
	ret;
$L__BB0_30:
	bar.sync 	0;
	add.s32 	%r379, %r379, 1;
	add.s32 	%r378, %r378, -32;
	setp.eq.s32 	%p58, %r379, %r34;
	@%p58 bra 	$L__BB0_22;
$L__BB0_31:
	min.s32 	%r181, %r378, 32;
	max.s32 	%r56, %r181, 1;
	shl.b32 	%r57, %r379, 5;
	sub.s32 	%r58, %r94, %r57;
	min.s32 	%r59, %r58, 32;
	mad.lo.s32 	%r182, %r59, %r95, 7;
	shr.s32 	%r183, %r182, 31;
	shr.u32 	%r184, %r183, 29;
	add.s32 	%r185, %r182, %r184;
	shr.s32 	%r60, %r185, 3;
	setp.ge.s32 	%p27, %r377, %r60;
	@%p27 bra 	$L__BB0_40;
	shl.b32 	%r380, %r377, 3;
	mov.u32 	%r381, %r377;
$L__BB0_33:
	div.s32 	%r186, %r380, %r95;
	mul.lo.s32 	%r187, %r186, %r95;
	sub.s32 	%r65, %r380, %r187;
	setp.ge.s32 	%p28, %r186, %r59;
	add.s32 	%r188, %r65, 8;
	setp.gt.s32 	%p29, %r188, %r95;
	or.pred  	%p30, %p28, %p29;
	@%p30 bra 	$L__BB0_35;
	add.s32 	%r189, %r57, %r186;
	mad.lo.s32 	%r190, %r189, %r95, %r65;
	cvt.s64.s32 	%rd71, %r190;
	add.s64 	%rd72, %rd71, %rd9;
	shl.b64 	%rd73, %rd72, 1;
	add.s64 	%rd74, %rd14, %rd73;
	ld.global.nc.v4.u32 	{%r191, %r192, %r193, %r194}, [%rd74];
	mad.lo.s32 	%r195, %r186, 72, %r65;
	mul.wide.s32 	%rd75, %r195, 2;
	add.s64 	%rd76, %rd4, %rd75;
	st.v4.u32 	[%rd76], {%r191, %r192, %r193, %r194};
$L__BB0_35:
	add.s32 	%r381, %r381, 256;
	add.s32 	%r380, %r380, 2048;
	setp.lt.s32 	%p31, %r381, %r60;
	@%p31 bra 	$L__BB0_33;
	mov.u32 	%r382, %r377;
$L__BB0_37:
	shl.b32 	%r196, %r382, 3;
	div.s32 	%r69, %r196, %r95;
	mul.lo.s32 	%r197, %r69, %r95;
	sub.s32 	%r198, %r196, %r197;
	setp.ge.s32 	%p32, %r69, %r59;
	add.s32 	%r199, %r198, 8;
	setp.gt.s32 	%p33, %r199, %r95;
	or.pred  	%p34, %p32, %p33;
	@%p34 bra 	$L__BB0_39;
	add.s32 	%r200, %r57, %r69;
	mad.lo.s32 	%r201, %r200, %r95, %r198;
	cvt.s64.s32 	%rd77, %r201;
	add.s64 	%rd78, %rd77, %rd9;
	shl.b64 	%rd79, %rd78, 1;
	add.s64 	%rd80, %rd13, %rd79;
	ld.global.nc.v4.u32 	{%r202, %r203, %r204, %r205}, [%rd80];
	mad.lo.s32 	%r206, %r69, 72, %r198;
	mul.wide.s32 	%rd81, %r206, 2;
	add.s64 	%rd82, %rd5, %rd81;
	st.v4.u32 	[%rd82], {%r202, %r203, %r204, %r205};
$L__BB0_39:
	add.s32 	%r382, %r382, 256;
	setp.lt.s32 	%p35, %r382, %r60;
	@%p35 bra 	$L__BB0_37;
$L__BB0_40:
	bar.sync 	0;
	setp.le.s32 	%p36, %r58, %r35;
	or.pred  	%p38, %p37, %p36;
	@%p38 bra 	$L__BB0_42;
	ld.param.f32 	%f416, [_ZN9flashcore15v9_3_excellence33fused_attention_excellence_kernelEPK6__halfS3_S3_PS1_iiiif_param_8];
	mov.b32 	%r207, 72;
	wmma.load.a.sync.aligned.row.m16n16k16.f16 	{%r208, %r209, %r210, %r211, %r212, %r213, %r214, %r215}, [%rd11], %r207;
	wmma.load.b.sync.aligned.col.m16n16k16.f16 	{%r216, %r217, %r218, %r219, %r220, %r221, %r222, %r223}, [%rd12], %r207;
	mov.f32 	%f53, 0f00000000;
	wmma.mma.sync.aligned.row.col.m16n16k16.f32.f32 {%f54, %f55, %f56, %f57, %f58, %f59, %f60, %f61}, {%r208, %r209, %r210, %r211, %r212, %r213, %r214, %r215}, {%r216, %r217, %r218, %r219, %r220, %r221, %r222, %r223}, {%f53, %f53, %f53, %f53, %f53, %f53, %f53, %f53};
	add.s64 	%rd83, %rd11, 32;
	wmma.load.a.sync.aligned.row.m16n16k16.f16 	{%r224, %r225, %r226, %r227, %r228, %r229, %r230, %r231}, [%rd83], %r207;
	add.s64 	%rd84, %rd12, 32;
	wmma.load.b.sync.aligned.col.m16n16k16.f16 	{%r232, %r233, %r234, %r235, %r236, %r237, %r238, %r239}, [%rd84], %r207;
	wmma.mma.sync.aligned.row.col.m16n16k16.f32.f32 {%f62, %f63, %f64, %f65, %f66, %f67, %f68, %f69}, {%r224, %r225, %r226, %r227, %r228, %r229, %r230, %r231}, {%r232, %r233, %r234, %r235, %r236, %r237, %r238, %r239}, {%f54, %f55, %f56, %f57, %f58, %f59, %f60, %f61};
	add.s64 	%rd85, %rd11, 64;
	wmma.load.a.sync.aligned.row.m16n16k16.f16 	{%r240, %r241, %r242, %r243, %r244, %r245, %r246, %r247}, [%rd85], %r207;
	add.s64 	%rd86, %rd12, 64;
	wmma.load.b.sync.aligned.col.m16n16k16.f16 	{%r248, %r249, %r250, %r251, %r252, %r253, %r254, %r255}, [%rd86], %r207;
	wmma.mma.sync.aligned.row.col.m16n16k16.f32.f32 {%f70, %f71, %f72, %f73, %f74, %f75, %f76, %f77}, {%r240, %r241, %r242, %r243, %r244, %r245, %r246, %r247}, {%r248, %r249, %r250, %r251, %r252, %r253, %r254, %r255}, {%f62, %f63, %f64, %f65, %f66, %f67, %f68, %f69};
	add.s64 	%rd87, %rd11, 96;
	wmma.load.a.sync.aligned.row.m16n16k16.f16 	{%r256, %r257, %r258, %r259, %r260, %r261, %r262, %r263}, [%rd87], %r207;
	add.s64 	%rd88, %rd12, 96;
	wmma.load.b.sync.aligned.col.m16n16k16.f16 	{%r264, %r265, %r266, %r267, %r268, %r269, %r270, %r271}, [%rd88], %r207;
	wmma.mma.sync.aligned.row.col.m16n16k16.f32.f32 {%f78, %f79, %f80, %f81, %f82, %f83, %f84, %f85}, {%r256, %r257, %r258, %r259, %r260, %r261, %r262, %r263}, {%r264, %r265, %r266, %r267, %r268, %r269, %r270, %r271}, {%f70, %f71, %f72, %f73, %f74, %f75, %f76, %f77};
	mul.f32 	%f86, %f416, %f78;
	mul.f32 	%f87, %f416, %f79;
	mul.f32 	%f88, %f416, %f80;
	mul.f32 	%f89, %f416, %f81;
	mul.f32 	%f90, %f416, %f82;
	mul.f32 	%f91, %f416, %f83;
	mul.f32 	%f92, %f416, %f84;
	mul.f32 	%f93, %f416, %f85;
	mov.b32 	%r272, 48;
	wmma.store.d.sync.aligned.row.m16n16k16.f32 	[%rd10], {%f86, %f87, %f88, %f89, %f90, %f91, %f92, %f93}, %r272;
$L__BB0_42:
	setp.ge.s32 	%p39, %r377, %r4;
	bar.sync 	0;
	@%p39 bra 	$L__BB0_68;
	setp.lt.s32 	%p40, %r58, 1;
	ld.shared.f32 	%f1, [%r18];
	ld.shared.f32 	%f2, [%r19];
	mov.f32 	%f424, 0fFF800000;
	@%p40 bra 	$L__BB0_57;
	setp.lt.s32 	%p41, %r378, 16;
	mov.f32 	%f424, 0fFF800000;
	mov.b32 	%r385, 0;
	@%p41 bra 	$L__BB0_47;
	and.b32  	%r385, %r56, 48;
	mov.f32 	%f424, 0fFF800000;
	mov.b32 	%r383, 0;
$L__BB0_46:
	.pragma "nounroll";
	add.s32 	%r275, %r383, %r36;
	mul.wide.u32 	%rd89, %r275, 4;
	add.s64 	%rd90, %rd6, %rd89;
	ld.v4.f32 	{%f98, %f99, %f100, %f101}, [%rd90];
	max.f32 	%f102, %f424, %f98;
	max.f32 	%f103, %f102, %f99;
	max.f32 	%f104, %f103, %f100;
	max.f32 	%f105, %f104, %f101;
	ld.v4.f32 	{%f106, %f107, %f108, %f109}, [%rd90+16];
	max.f32 	%f110, %f105, %f106;
	max.f32 	%f111, %f110, %f107;
	max.f32 	%f112, %f111, %f108;
	max.f32 	%f113, %f112, %f109;
	ld.v4.f32 	{%f114, %f115, %f116, %f117}, [%rd90+32];
	max.f32 	%f118, %f113, %f114;
	max.f32 	%f119, %f118, %f115;
	max.f32 	%f120, %f119, %f116;
	max.f32 	%f121, %f120, %f117;
	ld.v4.f32 	{%f122, %f123, %f124, %f125}, [%rd90+48];
	max.f32 	%f126, %f121, %f122;
	max.f32 	%f127, %f126, %f123;
	max.f32 	%f128, %f127, %f124;
	max.f32 	%f424, %f128, %f125;
	add.s32 	%r383, %r383, 16;
	setp.ne.s32 	%p42, %r383, %r385;
	@%p42 bra 	$L__BB0_46;
$L__BB0_47:
	and.b32  	%r76, %r56, 15;
	setp.eq.s32 	%p43, %r76, 0;
	@%p43 bra 	$L__BB0_57;
	setp.lt.u32 	%p44, %r76, 8;
	@%p44 bra 	$L__BB0_50;
	add.s32 	%r276, %r385, %r36;
	mul.wide.u32 	%rd91, %r276, 4;
	add.s64 	%rd92, %rd6, %rd91;
	ld.f32 	%f130, [%rd92];
	max.f32 	%f131, %f424, %f130;
	cvt.u64.u32 	%rd93, %r385;
	cvt.u64.u32 	%rd94, %r36;
	add.s64 	%rd95, %rd93, %rd94;
	shl.b64 	%rd96, %rd95, 2;
	add.s64 	%rd97, %rd6, %rd96;
	ld.f32 	%f132, [%rd97+4];
	max.f32 	%f133, %f131, %f132;
	ld.f32 	%f134, [%rd97+8];
	max.f32 	%f135, %f133, %f134;
	ld.f32 	%f136, [%rd97+12];
	max.f32 	%f137, %f135, %f136;
	ld.f32 	%f138, [%rd97+16];
	max.f32 	%f139, %f137, %f138;
	ld.f32 	%f140, [%rd97+20];
	max.f32 	%f141, %f139, %f140;
	ld.f32 	%f142, [%rd97+24];
	max.f32 	%f143, %f141, %f142;
	ld.f32 	%f144, [%rd97+28];
	max.f32 	%f424, %f143, %f144;
	add.s32 	%r385, %r385, 8;
$L__BB0_50:
	and.b32  	%r79, %r56, 7;
	setp.eq.s32 	%p45, %r79, 0;
	@%p45 bra 	$L__BB0_57;
	and.b32  	%r80, %r56, 3;
	setp.lt.u32 	%p46, %r79, 4;
	@%p46 bra 	$L__BB0_53;
	add.s32 	%r277, %r385, %r36;
	mul.wide.u32 	%rd98, %r277, 4;
	add.s64 	%rd99, %rd6, %rd98;
	ld.f32 	%f146, [%rd99];
	max.f32 	%f147, %f424, %f146;
	cvt.u64.u32 	%rd100, %r385;
	cvt.u64.u32 	%rd101, %r36;
	add.s64 	%rd102, %rd100, %rd101;
	shl.b64 	%rd103, %rd102, 2;
	add.s64 	%rd104, %rd6, %rd103;
	ld.f32 	%f148, [%rd104+4];
	max.f32 	%f149, %f147, %f148;
	ld.f32 	%f150, [%rd104+8];
	max.f32 	%f151, %f149, %f150;
	ld.f32 	%f152, [%rd104+12];
	max.f32 	%f424, %f151, %f152;
	add.s32 	%r385, %r385, 4;
$L__BB0_53:
	setp.eq.s32 	%p47, %r80, 0;
	@%p47 bra 	$L__BB0_57;
	add.s32 	%r278, %r385, %r36;
	mul.wide.u32 	%rd105, %r278, 4;
	add.s64 	%rd106, %rd6, %rd105;
	ld.f32 	%f153, [%rd106];
	max.f32 	%f424, %f424, %f153;
	setp.eq.s32 	%p48, %r80, 1;
	@%p48 bra 	$L__BB0_57;
	cvt.u64.u32 	%rd107, %r385;
	cvt.u64.u32 	%rd108, %r36;
	add.s64 	%rd109, %rd107, %rd108;
	shl.b64 	%rd110, %rd109, 2;
	add.s64 	%rd15, %rd6, %rd110;
	ld.f32 	%f154, [%rd15+4];
	max.f32 	%f424, %f424, %f154;
	setp.eq.s32 	%p49, %r80, 2;
	@%p49 bra 	$L__BB0_57;
	ld.f32 	%f155, [%rd15+8];
	max.f32 	%f424, %f424, %f155;
$L__BB0_57:
	setp.lt.s32 	%p50, %r58, 1;
	max.f32 	%f17, %f1, %f424;
	mov.f32 	%f428, 0f00000000;
	@%p50 bra 	$L__BB0_65;
	and.b32  	%r83, %r56, 3;
	setp.lt.s32 	%p51, %r378, 4;
	mov.f32 	%f428, 0f00000000;
	mov.b32 	%r388, 0;
	@%p51 bra 	$L__BB0_61;
	and.b32  	%r388, %r56, 60;
	mov.f32 	%f428, 0f00000000;
	mov.b32 	%r387, 0;
$L__BB0_60:
	add.s32 	%r281, %r387, %r36;
	mul.wide.u32 	%rd111, %r281, 4;
	add.s64 	%rd112, %rd6, %rd111;
	ld.f32 	%f164, [%rd112];
	sub.f32 	%f165, %f164, %f17;
	fma.rn.f32 	%f166, %f165, 0f3BBB989D, 0f3F000000;
	cvt.sat.f32.f32 	%f167, %f166;
	mov.f32 	%f168, 0f4B400001;
	mov.f32 	%f169, 0f437C0000;
	fma.rm.f32 	%f170, %f167, %f169, %f168;
	add.f32 	%f171, %f170, 0fCB40007F;
	neg.f32 	%f172, %f171;
	fma.rn.f32 	%f173, %f165, 0f3FB8AA3B, %f172;
	fma.rn.f32 	%f174, %f165, 0f32A57060, %f173;
	mov.b32 	%r282, %f170;
	shl.b32 	%r283, %r282, 23;
	mov.b32 	%f175, %r283;
	ex2.approx.ftz.f32 	%f176, %f174;
	mul.f32 	%f160, %f176, %f175;
	// begin inline asm
	{  cvt.rn.f16.f32 %rs1, %f160;}

	// end inline asm
	mul.wide.u32 	%rd113, %r281, 2;
	add.s64 	%rd114, %rd7, %rd113;
	st.u16 	[%rd114], %rs1;
	add.f32 	%f177, %f428, %f160;
	ld.f32 	%f178, [%rd112+4];
	sub.f32 	%f179, %f178, %f17;
	fma.rn.f32 	%f180, %f179, 0f3BBB989D, 0f3F000000;
	cvt.sat.f32.f32 	%f181, %f180;
	fma.rm.f32 	%f182, %f181, %f169, %f168;
	add.f32 	%f183, %f182, 0fCB40007F;
	neg.f32 	%f184, %f183;
	fma.rn.f32 	%f185, %f179, 0f3FB8AA3B, %f184;
	fma.rn.f32 	%f186, %f179, 0f32A57060, %f185;
	mov.b32 	%r284, %f182;
	shl.b32 	%r285, %r284, 23;
	mov.b32 	%f187, %r285;
	ex2.approx.ftz.f32 	%f188, %f186;
	mul.f32 	%f161, %f188, %f187;
	// begin inline asm
	{  cvt.rn.f16.f32 %rs2, %f161;}

	// end inline asm
	st.u16 	[%rd114+2], %rs2;
	add.f32 	%f189, %f177, %f161;
	ld.f32 	%f190, [%rd112+8];
	sub.f32 	%f191, %f190, %f17;
	fma.rn.f32 	%f192, %f191, 0f3BBB989D, 0f3F000000;
	cvt.sat.f32.f32 	%f193, %f192;
	fma.rm.f32 	%f194, %f193, %f169, %f168;
	add.f32 	%f195, %f194, 0fCB40007F;
	neg.f32 	%f196, %f195;
	fma.rn.f32 	%f197, %f191, 0f3FB8AA3B, %f196;
	fma.rn.f32 	%f198, %f191, 0f32A57060, %f197;
	mov.b32 	%r286, %f194;
	shl.b32 	%r287, %r286, 23;
	mov.b32 	%f199, %r287;
	ex2.approx.ftz.f32 	%f200, %f198;
	mul.f32 	%f162, %f200, %f199;
	// begin inline asm
	{  cvt.rn.f16.f32 %rs3, %f162;}

	// end inline asm
	st.u16 	[%rd114+4], %rs3;
	add.f32 	%f201, %f189, %f162;
	ld.f32 	%f202, [%rd112+12];
	sub.f32 	%f203, %f202, %f17;
	fma.rn.f32 	%f204, %f203, 0f3BBB989D, 0f3F000000;
	cvt.sat.f32.f32 	%f205, %f204;
	fma.rm.f32 	%f206, %f205, %f169, %f168;
	add.f32 	%f207, %f206, 0fCB40007F;
	neg.f32 	%f208, %f207;
	fma.rn.f32 	%f209, %f203, 0f3FB8AA3B, %f208;
	fma.rn.f32 	%f210, %f203, 0f32A57060, %f209;
	mov.b32 	%r288, %f206;
	shl.b32 	%r289, %r288, 23;
	mov.b32 	%f211, %r289;
	ex2.approx.ftz.f32 	%f212, %f210;
	mul.f32 	%f163, %f212, %f211;
	// begin inline asm
	{  cvt.rn.f16.f32 %rs4, %f163;}

	// end inline asm
	st.u16 	[%rd114+6], %rs4;
	add.f32 	%f428, %f201, %f163;
	add.s32 	%r387, %r387, 4;
	setp.ne.s32 	%p52, %r387, %r388;
	@%p52 bra 	$L__BB0_60;
$L__BB0_61:
	setp.eq.s32 	%p53, %r83, 0;
	@%p53 bra 	$L__BB0_65;
	add.s32 	%r290, %r388, %r36;
	mul.wide.u32 	%rd115, %r290, 4;
	add.s64 	%rd116, %rd6, %rd115;
	ld.f32 	%f214, [%rd116];
	sub.f32 	%f215, %f214, %f17;
	fma.rn.f32 	%f216, %f215, 0f3BBB989D, 0f3F000000;
	cvt.sat.f32.f32 	%f217, %f216;
	mov.f32 	%f218, 0f4B400001;
	mov.f32 	%f219, 0f437C0000;
	fma.rm.f32 	%f220, %f217, %f219, %f218;
	add.f32 	%f221, %f220, 0fCB40007F;
	neg.f32 	%f222, %f221;
	fma.rn.f32 	%f223, %f215, 0f3FB8AA3B, %f222;
	fma.rn.f32 	%f224, %f215, 0f32A57060, %f223;
	mov.b32 	%r291, %f220;
	shl.b32 	%r292, %r291, 23;
	mov.b32 	%f225, %r292;
	ex2.approx.ftz.f32 	%f226, %f224;
	mul.f32 	%f213, %f226, %f225;
	// begin inline asm
	{  cvt.rn.f16.f32 %rs5, %f213;}

	// end inline asm
	mul.wide.u32 	%rd117, %r290, 2;
	add.s64 	%rd118, %rd7, %rd117;
	st.u16 	[%rd118], %rs5;
	add.f32 	%f428, %f428, %f213;
	setp.eq.s32 	%p54, %r83, 1;
	@%p54 bra 	$L__BB0_65;
	cvt.u64.u32 	%rd119, %r388;
	cvt.u64.u32 	%rd120, %r36;
	add.s64 	%rd121, %rd119, %rd120;
	shl.b64 	%rd122, %rd121, 2;
	add.s64 	%rd16, %rd6, %rd122;
	ld.f32 	%f228, [%rd16+4];
	sub.f32 	%f229, %f228, %f17;
	fma.rn.f32 	%f230, %f229, 0f3BBB989D, 0f3F000000;
	cvt.sat.f32.f32 	%f231, %f230;
	mov.f32 	%f232, 0f4B400001;
	mov.f32 	%f233, 0f437C0000;
	fma.rm.f32 	%f234, %f231, %f233, %f232;
	add.f32 	%f235, %f234, 0fCB40007F;
	neg.f32 	%f236, %f235;
	fma.rn.f32 	%f237, %f229, 0f3FB8AA3B, %f236;
	fma.rn.f32 	%f238, %f229, 0f32A57060, %f237;
	mov.b32 	%r293, %f234;
	shl.b32 	%r294, %r293, 23;
	mov.b32 	%f239, %r294;
	ex2.approx.ftz.f32 	%f240, %f238;
	mul.f32 	%f227, %f240, %f239;
	// begin inline asm
	{  cvt.rn.f16.f32 %rs6, %f227;}

	// end inline asm
	shl.b64 	%rd123, %rd121, 1;
	add.s64 	%rd17, %rd7, %rd123;
	st.u16 	[%rd17+2], %rs6;
	add.f32 	%f428, %f428, %f227;
	setp.eq.s32 	%p55, %r83, 2;
	@%p55 bra 	$L__BB0_65;
	ld.f32 	%f242, [%rd16+8];
	sub.f32 	%f243, %f242, %f17;
	fma.rn.f32 	%f244, %f243, 0f3BBB989D, 0f3F000000;
	cvt.sat.f32.f32 	%f245, %f244;
	mov.f32 	%f246, 0f4B400001;
	mov.f32 	%f247, 0f437C0000;
	fma.rm.f32 	%f248, %f245, %f247, %f246;
	add.f32 	%f249, %f248, 0fCB40007F;
	neg.f32 	%f250, %f249;
	fma.rn.f32 	%f251, %f243, 0f3FB8AA3B, %f250;
	fma.rn.f32 	%f252, %f243, 0f32A57060, %f251;
	mov.b32 	%r295, %f248;
	shl.b32 	%r296, %r295, 23;
	mov.b32 	%f253, %r296;
	ex2.approx.ftz.f32 	%f254, %f252;
	mul.f32 	%f241, %f254, %f253;
	// begin inline asm
	{  cvt.rn.f16.f32 %rs7, %f241;}

	// end inline asm
	st.u16 	[%rd17+4], %rs7;
	add.f32 	%f428, %f428, %f241;
$L__BB0_65:
	setp.eq.s32 	%p56, %r379, 0;
	sub.f32 	%f255, %f1, %f17;
	fma.rn.f32 	%f256, %f255, 0f3BBB989D, 0f3F000000;
	cvt.sat.f32.f32 	%f257, %f256;
	mov.f32 	%f258, 0f4B400001;
	mov.f32 	%f259, 0f437C0000;
	fma.rm.f32 	%f260, %f257, %f259, %f258;
	add.f32 	%f261, %f260, 0fCB40007F;
	neg.f32 	%f262, %f261;
	fma.rn.f32 	%f263, %f255, 0f3FB8AA3B, %f262;
	fma.rn.f32 	%f264, %f255, 0f32A57060, %f263;
	mov.b32 	%r297, %f260;
	shl.b32 	%r298, %r297, 23;
	mov.b32 	%f265, %r298;
	ex2.approx.ftz.f32 	%f266, %f264;
	mul.f32 	%f26, %f266, %f265;
	fma.rn.f32 	%f27, %f2, %f26, %f428;
	@%p56 bra 	$L__BB0_67;
	shl.b32 	%r299, %r377, 6;
	mul.wide.u32 	%rd124, %r299, 4;
	add.s64 	%rd125, %rd8, %rd124;
	ld.v4.f32 	{%f267, %f268, %f269, %f270}, [%rd125];
	mul.f32 	%f271, %f26, %f267;
	mul.f32 	%f272, %f26, %f268;
	mul.f32 	%f273, %f26, %f269;
	mul.f32 	%f274, %f26, %f270;
	st.v4.f32 	[%rd125], {%f271, %f272, %f273, %f274};
	ld.v4.f32 	{%f275, %f276, %f277, %f278}, [%rd125+16];
	mul.f32 	%f279, %f26, %f275;
	mul.f32 	%f280, %f26, %f276;
	mul.f32 	%f281, %f26, %f277;
	mul.f32 	%f282, %f26, %f278;
	st.v4.f32 	[%rd125+16], {%f279, %f280, %f281, %f282};
	ld.v4.f32 	{%f283, %f284, %f285, %f286}, [%rd125+32];
	mul.f32 	%f287, %f26, %f283;
	mul.f32 	%f288, %f26, %f284;
	mul.f32 	%f289, %f26, %f285;
	mul.f32 	%f290, %f26, %f286;
	st.v4.f32 	[%rd125+32], {%f287, %f288, %f289, %f290};
	ld.v4.f32 	{%f291, %f292, %f293, %f294}, [%rd125+48];
	mul.f32 	%f295, %f26, %f291;
	mul.f32 	%f296, %f26, %f292;
	mul.f32 	%f297, %f26, %f293;
	mul.f32 	%f298, %f26, %f294;
	st.v4.f32 	[%rd125+48], {%f295, %f296, %f297, %f298};
	ld.v4.f32 	{%f299, %f300, %f301, %f302}, [%rd125+64];
	mul.f32 	%f303, %f26, %f299;
	mul.f32 	%f304, %f26, %f300;
	mul.f32 	%f305, %f26, %f301;
	mul.f32 	%f306, %f26, %f302;
	st.v4.f32 	[%rd125+64], {%f303, %f304, %f305, %f306};
	ld.v4.f32 	{%f307, %f308, %f309, %f310}, [%rd125+80];
	mul.f32 	%f311, %f26, %f307;
	mul.f32 	%f312, %f26, %f308;
	mul.f32 	%f313, %f26, %f309;
	mul.f32 	%f314, %f26, %f310;
	st.v4.f32 	[%rd125+80], {%f311, %f312, %f313, %f314};
	ld.v4.f32 	{%f315, %f316, %f317, %f318}, [%rd125+96];
	mul.f32 	%f319, %f26, %f315;
	mul.f32 	%f320, %f26, %f316;
	mul.f32 	%f321, %f26, %f317;
	mul.f32 	%f322, %f26, %f318;
	st.v4.f32 	[%rd125+96], {%f319, %f320, %f321, %f322};
	ld.v4.f32 	{%f323, %f324, %f325, %f326}, [%rd125+112];
	mul.f32 	%f327, %f26, %f323;
	mul.f32 	%f328, %f26, %f324;
	mul.f32 	%f329, %f26, %f325;
	mul.f32 	%f330, %f26, %f326;
	st.v4.f32 	[%rd125+112], {%f327, %f328, %f329, %f330};
	ld.v4.f32 	{%f331, %f332, %f333, %f334}, [%rd125+128];
	mul.f32 	%f335, %f26, %f331;
	mul.f32 	%f336, %f26, %f332;
	mul.f32 	%f337, %f26, %f333;
	mul.f32 	%f338, %f26, %f334;
	st.v4.f32 	[%rd125+128], {%f335, %f336, %f337, %f338};
	ld.v4.f32 	{%f339, %f340, %f341, %f342}, [%rd125+144];
	mul.f32 	%f343, %f26, %f339;
	mul.f32 	%f344, %f26, %f340;
	mul.f32 	%f345, %f26, %f341;
	mul.f32 	%f346, %f26, %f342;
	st.v4.f32 	[%rd125+144], {%f343, %f344, %f345, %f346};
	ld.v4.f32 	{%f347, %f348, %f349, %f350}, [%rd125+160];
	mul.f32 	%f351, %f26, %f347;
	mul.f32 	%f352, %f26, %f348;
	mul.f32 	%f353, %f26, %f349;
	mul.f32 	%f354, %f26, %f350;
	st.v4.f32 	[%rd125+160], {%f351, %f352, %f353, %f354};
	ld.v4.f32 	{%f355, %f356, %f357, %f358}, [%rd125+176];
	mul.f32 	%f359, %f26, %f355;
	mul.f32 	%f360, %f26, %f356;
	mul.f32 	%f361, %f26, %f357;
	mul.f32 	%f362, %f26, %f358;
	st.v4.f32 	[%rd125+176], {%f359, %f360, %f361, %f362};
	ld.v4.f32 	{%f363, %f364, %f365, %f366}, [%rd125+192];
	mul.f32 	%f367, %f26, %f363;
	mul.f32 	%f368, %f26, %f364;
	mul.f32 	%f369, %f26, %f365;
	mul.f32 	%f370, %f26, %f366;
	st.v4.f32 	[%rd125+192], {%f367, %f368, %f369, %f370};
	ld.v4.f32 	{%f371, %f372, %f373, %f374}, [%rd125+208];
	mul.f32 	%f375, %f26, %f371;
	mul.f32 	%f376, %f26, %f372;
	mul.f32 	%f377, %f26, %f373;
	mul.f32 	%f378, %f26, %f374;
	st.v4.f32 	[%rd125+208], {%f375, %f376, %f377, %f378};
	ld.v4.f32 	{%f379, %f380, %f381, %f382}, [%rd125+224];
	mul.f32 	%f383, %f26, %f379;
	mul.f32 	%f384, %f26, %f380;
	mul.f32 	%f385, %f26, %f381;
	mul.f32 	%f386, %f26, %f382;
	st.v4.f32 	[%rd125+224], {%f383, %f384, %f385, %f386};
	ld.v4.f32 	{%f387, %f388, %f389, %f390}, [%rd125+240];
	mul.f32 	%f391, %f26, %f387;
	mul.f32 	%f392, %f26, %f388;
	mul.f32 	%f393, %f26, %f389;
	mul.f32 	%f394, %f26, %f390;
	st.v4.f32 	[%rd125+240], {%f391, %f392, %f393, %f394};
$L__BB0_67:
	st.shared.f32 	[%r18], %f17;
	st.shared.f32 	[%r19], %f27;
$L__BB0_68:
	shr.u32 	%r300, %r377, 3;
	and.b32  	%r301, %r300, 16;
	setp.le.s32 	%p57, %r3, %r301;
	bar.sync 	0;
	@%p57 bra 	$L__BB0_30;
	setp.lt.s32 	%p64, %r58, 1;
	@%p64 bra 	$L__BB0_74;
	shr.u32 	%r347, %r377, 5;
	and.b32  	%r348, %r347, 3;
	mul.wide.u32 	%rd156, %r348, 32;
	add.s64 	%rd160, %rd5, %rd156;
	cvt.u64.u32 	%rd157, %r377;
	shr.u64 	%rd158, %rd157, 7;
	mad.lo.s64 	%rd159, %rd158, 1536, %rd7;
	mov.f32 	%f437, 0f00000000;
	mov.b32 	%r389, 16;
	mov.f32 	%f438, %f437;
	mov.f32 	%f439, %f437;
	mov.f32 	%f440, %f437;
	mov.f32 	%f441, %f437;
	mov.f32 	%f442, %f437;
	mov.f32 	%f443, %f437;
	mov.f32 	%f444, %f437;
$L__BB0_71:
	setp.gt.s32 	%p65, %r389, %r59;
	@%p65 bra 	$L__BB0_73;
	mov.b32 	%r349, 48;
	wmma.load.a.sync.aligned.row.m16n16k16.f16 	{%r350, %r351, %r352, %r353, %r354, %r355, %r356, %r357}, [%rd159], %r349;
	mov.b32 	%r358, 72;
	wmma.load.b.sync.aligned.row.m16n16k16.f16 	{%r359, %r360, %r361, %r362, %r363, %r364, %r365, %r366}, [%rd160], %r358;
	wmma.mma.sync.aligned.row.row.m16n16k16.f32.f32 {%f444, %f443, %f442, %f441, %f440, %f439, %f438, %f437}, {%r350, %r351, %r352, %r353, %r354, %r355, %r356, %r357}, {%r359, %r360, %r361, %r362, %r363, %r364, %r365, %r366}, {%f444, %f443, %f442, %f441, %f440, %f439, %f438, %f437};
$L__BB0_73:
	add.s64 	%rd160, %rd160, 2304;
	add.s64 	%rd159, %rd159, 32;
	add.s32 	%r89, %r389, 16;
	setp.lt.s32 	%p66, %r389, %r59;
	mov.u32 	%r389, %r89;
	@%p66 bra 	$L__BB0_71;
$L__BB0_74:
	trap;

}


// ===== COMPILED SASS (sm_100) =====

	.target	sm_100

	.elftype	@"ET_EXEC"


//--------------------- .note.nv.tkinfo           --------------------------
	.section	.note.nv.tkinfo,"",@"SHT_NOTE"
	.sectionflags	@"SHF_NOTE_NV_TKINFO"
	.tkinfo
        /*0018*/ 	.word	0x00000002
        /*0030*/ 	.string	""
        /*0030*/ 	.string	"ptxas"
        /*0030*/ 	.string	"Cuda compilation tools, release 13.0, V13.0.88"
        /*0030*/ 	.string	"Build cuda_13.0.r13.0/compiler.36424714_0"
        /*0030*/ 	.string	"-arch sm_100 -m 64 "



//--------------------- .note.nv.cuinfo           --------------------------
	.section	.note.nv.cuinfo,"",@"SHT_NOTE"
	.sectionflags	@"SHF_NOTE_NV_CUINFO"
        /*0018*/ 	.short	0x0002
        /*001a*/ 	.short	0x0064
        /*001c*/ 	.short	0x0082
	.zero		2


//--------------------- .nv.info                  --------------------------
	.section	.nv.info,"",@"SHT_CUDA_INFO"
	.align	4


	//----- nvinfo : EIATTR_REGCOUNT
	.align		4
        /*0000*/ 	.byte	0x04, 0x2f
        /*0002*/ 	.short	(.L_1 - .L_0)
	.align		4
.L_0:
        /*0004*/ 	.word	index@(_ZN9flashcore15v9_3_excellence33fused_attention_excellence_kernelEPK6__halfS3_S3_PS1_iiiif)
        /*0008*/ 	.word	0x0000003e


	//----- nvinfo : EIATTR_FRAME_SIZE
	.align		4
.L_1:
        /*000c*/ 	.byte	0x04, 0x11
        /*000e*/ 	.short	(.L_3 - .L_2)
	.align		4
.L_2:
        /*0010*/ 	.word	index@($__internal_0_$__cuda_sm20_rcp_rn_f32_slowpath)
        /*0014*/ 	.word	0x00000000


	//----- nvinfo : EIATTR_FRAME_SIZE
	.align		4
.L_3:
        /*0018*/ 	.byte	0x04, 0x11
        /*001a*/ 	.short	(.L_5 - .L_4)
	.align		4
.L_4:
        /*001c*/ 	.word	index@(_ZN9flashcore15v9_3_excellence33fused_attention_excellence_kernelEPK6__halfS3_S3_PS1_iiiif)
        /*0020*/ 	.word	0x00000000


	//----- nvinfo : EIATTR_MIN_STACK_SIZE
	.align		4
.L_5:
        /*0024*/ 	.byte	0x04, 0x12
        /*0026*/ 	.short	(.L_7 - .L_6)
	.align		4
.L_6:
        /*0028*/ 	.word	index@(_ZN9flashcore15v9_3_excellence33fused_attention_excellence_kernelEPK6__halfS3_S3_PS1_iiiif)
        /*002c*/ 	.word	0x00000000
.L_7:


//--------------------- .nv.compat                --------------------------
	.section	.nv.compat,"",@"SHT_CUDA_COMPAT_INFO"
	.align	4
        /*0000*/ 	.byte	0x02, 0x09, 0x00, 0x00, 0x02, 0x02, 0x01, 0x00, 0x02, 0x05, 0x05, 0x00, 0x03, 0x07, 0x01, 0x01
        /*0010*/ 	.byte	0x02, 0x03, 0x00, 0x00, 0x02, 0x06, 0x01, 0x00, 0x04, 0x0b, 0x08, 0x00, 0x09, 0x00, 0x00, 0x00
        /*0020*/ 	.byte	0x00, 0x00, 0x00, 0x00


//--------------------- .nv.info._ZN9flashcore15v9_3_excellence33fused_attention_excellence_kernelEPK6__halfS3_S3_PS1_iiiif --------------------------
	.section	.nv.info._ZN9flashcore15v9_3_excellence33fused_attention_excellence_kernelEPK6__halfS3_S3_PS1_iiiif,"",@"SHT_CUDA_INFO"
	.sectionflags	@""
	.align	4


	//----- nvinfo : EIATTR_CUDA_API_VERSION
	.align		4
        /*0000*/ 	.byte	0x04, 0x37
        /*0002*/ 	.short	(.L_9 - .L_8)
.L_8:
        /*0004*/ 	.word	0x00000082


	//----- nvinfo : EIATTR_KPARAM_INFO
	.align		4
.L_9:
        /*0008*/ 	.byte	0x04, 0x17
        /*000a*/ 	.short	(.L_11 - .L_10)
.L_10:
        /*000c*/ 	.word	0x00000000
        /*0010*/ 	.short	0x0008
        /*0012*/ 	.short	0x0030
        /*0014*/ 	.byte	0x00, 0xf0, 0x11, 0x00


	//----- nvinfo : EIATTR_KPARAM_INFO
	.align		4
.L_11:
        /*0018*/ 	.byte	0x04, 0x17
        /*001a*/ 	.short	(.L_13 - .L_12)
.L_12:
        /*001c*/ 	.word	0x00000000
        /*0020*/ 	.short	0x0007
        /*0022*/ 	.short	0x002c
        /*0024*/ 	.byte	0x00, 0xf0, 0x11, 0x00


	//----- nvinfo : EIATTR_KPARAM_INFO
	.align		4
.L_13:
        /*0028*/ 	.byte	0x04, 0x17
        /*002a*/ 	.short	(.L_15 - .L_14)
.L_14:
        /*002c*/ 	.word	0x00000000
        /*0030*/ 	.short	0x0006
        /*0032*/ 	.short	0x0028
        /*0034*/ 	.byte	0x00, 0xf0, 0x11, 0x00


	//----- nvinfo : EIATTR_KPARAM_INFO
	.align		4
.L_15:
        /*0038*/ 	.byte	0x04, 0x17
        /*003a*/ 	.short	(.L_17 - .L_16)
.L_16:
        /*003c*/ 	.word	0x00000000
        /*0040*/ 	.short	0x0005
        /*0042*/ 	.short	0x0024
        /*0044*/ 	.byte	0x00, 0xf0, 0x11, 0x00


	//----- nvinfo : EIATTR_KPARAM_INFO
	.align		4
.L_17:
        /*0048*/ 	.byte	0x04, 0x17
        /*004a*/ 	.short	(.L_19 - .L_18)
.L_18:
        /*004c*/ 	.word	0x00000000
        /*0050*/ 	.short	0x0004
        /*0052*/ 	.short	0x0020
        /*0054*/ 	.byte	0x00, 0xf0, 0x11, 0x00


	//----- nvinfo : EIATTR_KPARAM_INFO
	.align		4
.L_19:
        /*0058*/ 	.byte	0x04, 0x17
        /*005a*/ 	.short	(.L_21 - .L_20)
.L_20:
        /*005c*/ 	.word	0x00000000
        /*0060*/ 	.short	0x0003
        /*0062*/ 	.short	0x0018
        /*0064*/ 	.byte	0x00, 0xf5, 0x21, 0x00


	//----- nvinfo : EIATTR_KPARAM_INFO
	.align		4
.L_21:
        /*0068*/ 	.byte	0x04, 0x17
        /*006a*/ 	.short	(.L_23 - .L_22)
.L_22:
        /*006c*/ 	.word	0x00000000
        /*0070*/ 	.short	0x0002
        /*0072*/ 	.short	0x0010
        /*0074*/ 	.byte	0x00, 0xf5, 0x21, 0x00


	//----- nvinfo : EIATTR_KPARAM_INFO
	.align		4
.L_23:
        /*0078*/ 	.byte	0x04, 0x17
        /*007a*/ 	.short	(.L_25 - .L_24)
.L_24:
        /*007c*/ 	.word	0x00000000
        /*0080*/ 	.short	0x0001
        /*0082*/ 	.short	0x0008
        /*0084*/ 	.byte	0x00, 0xf5, 0x21, 0x00


	//----- nvinfo : EIATTR_KPARAM_INFO
	.align		4
.L_25:
        /*0088*/ 	.byte	0x04, 0x17
        /*008a*/ 	.short	(.L_27 - .L_26)
.L_26:
        /*008c*/ 	.word	0x00000000
        /*0090*/ 	.short	0x0000
        /*0092*/ 	.short	0x0000
        /*0094*/ 	.byte	0x00, 0xf5, 0x21, 0x00


	//----- nvinfo : EIATTR_SPARSE_MMA_MASK
	.align		4
.L_27:
        /*0098*/ 	.byte	0x03, 0x50
        /*009a*/ 	.short	0x0000


	//----- nvinfo : EIATTR_WMMA_USED
	.align		4
        /*009c*/ 	.byte	0x01, 0x2b
	.zero		2


	//----- nvinfo : EIATTR_MAXREG_COUNT
	.align		4
        /*00a0*/ 	.byte	0x03, 0x1b
        /*00a2*/ 	.short	0x0040


	//----- nvinfo : EIATTR_NUM_BARRIERS
	.align		4
        /*00a4*/ 	.byte	0x02, 0x4c
        /*00a6*/ 	.byte	0x01
	.zero		1


	//----- nvinfo : EIATTR_MERCURY_ISA_VERSION
	.align		4
        /*00a8*/ 	.byte	0x03, 0x5f
        /*00aa*/ 	.short	0x0101


	//----- nvinfo : EIATTR_VRC_CTA_INIT_COUNT
	.align		4
        /*00ac*/ 	.byte	0x02, 0x4a
	.zero		1
	.zero		1


	//----- nvinfo : EIATTR_EXIT_INSTR_OFFSETS
	.align		4
        /*00b0*/ 	.byte	0x04, 0x1c
        /*00b2*/ 	.short	(.L_29 - .L_28)


	//   ....[0]....
.L_28:
        /*00b4*/ 	.word	0x00003540


	//   ....[1]....
        /*00b8*/ 	.word	0x00003890


	//   ....[2]....
        /*00bc*/ 	.word	0x00004100


	//----- nvinfo : EIATTR_MAX_THREADS
	.align		4
.L_29:
        /*00c0*/ 	.byte	0x04, 0x05
        /*00c2*/ 	.short	(.L_31 - .L_30)
.L_30:
        /*00c4*/ 	.word	0x00000100
        /*00c8*/ 	.word	0x00000001
        /*00cc*/ 	.word	0x00000001


	//----- nvinfo : EIATTR_CRS_STACK_SIZE
	.align		4
.L_31:
        /*00d0*/ 	.byte	0x04, 0x1e
        /*00d2*/ 	.short	(.L_33 - .L_32)
.L_32:
        /*00d4*/ 	.word	0x00000000


	//----- nvinfo : EIATTR_CBANK_PARAM_SIZE
	.align		4
.L_33:
        /*00d8*/ 	.byte	0x03, 0x19
        /*00da*/ 	.short	0x0034


	//----- nvinfo : EIATTR_PARAM_CBANK
	.align		4
        /*00dc*/ 	.byte	0x04, 0x0a
        /*00de*/ 	.short	(.L_35 - .L_34)
	.align		4
.L_34:
        /*00e0*/ 	.word	index@(.nv.constant0._ZN9flashcore15v9_3_excellence33fused_attention_excellence_kernelEPK6__halfS3_S3_PS1_iiiif)
        /*00e4*/ 	.short	0x0380
        /*00e6*/ 	.short	0x0034


	//----- nvinfo : EIATTR_SW_WAR
	.align		4
.L_35:
        /*00e8*/ 	.byte	0x04, 0x36
        /*00ea*/ 	.short	(.L_37 - .L_36)
.L_36:
        /*00ec*/ 	.word	0x00000008
.L_37:


//--------------------- .nv.callgraph             --------------------------
	.section	.nv.callgraph,"",@"SHT_CUDA_CALLGRAPH"
	.align	4
	.sectionentsize	8
	.align		4
        /*0000*/ 	.word	0x00000000
	.align		4
        /*0004*/ 	.word	0xffffffff
	.align		4
        /*0008*/ 	.word	0x00000000
	.align		4
        /*000c*/ 	.word	0xfffffffe
	.align		4
        /*0010*/ 	.word	0x00000000
	.align		4
        /*0014*/ 	.word	0xfffffffd
	.align		4
        /*0018*/ 	.word	0x00000000
	.align		4
        /*001c*/ 	.word	0xfffffffc


//--------------------- .text._ZN9flashcore15v9_3_excellence33fused_attention_excellence_kernelEPK6__halfS3_S3_PS1_iiiif --------------------------
	.section	.text._ZN9flashcore15v9_3_excellence33fused_attention_excellence_kernelEPK6__halfS3_S3_PS1_iiiif,"ax",@progbits
	.align	128
        .global         _ZN9flashcore15v9_3_excellence33fused_attention_excellence_kernelEPK6__halfS3_S3_PS1_iiiif
        .type           _ZN9flashcore15v9_3_excellence33fused_attention_excellence_kernelEPK6__halfS3_S3_PS1_iiiif,@function
        .size           _ZN9flashcore15v9_3_excellence33fused_attention_excellence_kernelEPK6__halfS3_S3_PS1_iiiif,(.L_x_64 - _ZN9flashcore15v9_3_excellence33fused_attention_excellence_kernelEPK6__halfS3_S3_PS1_iiiif)
        .other          _ZN9flashcore15v9_3_excellence33fused_attention_excellence_kernelEPK6__halfS3_S3_PS1_iiiif,@"STO_CUDA_ENTRY STV_DEFAULT"
_ZN9flashcore15v9_3_excellence33fused_attention_excellence_kernelEPK6__halfS3_S3_PS1_iiiif:
.text._ZN9flashcore15v9_3_excellence33fused_attention_excellence_kernelEPK6__halfS3_S3_PS1_iiiif:
[----:B------:R-:W-:Y:S08]  /*0000*/  LDC R1, c[0x0][0x37c] ;  /* 0x0000df00ff017b82 */ /* 0x000ff00000000800 */
[----:B------:R-:W0:Y:S01]  /*0010*/  S2UR UR5, SR_CgaCtaId ;  /* 0x00000000000579c3 */ /* 0x000e220000008800 */
[----:B------:R-:W1:Y:S01]  /*0020*/  S2R R0, SR_CTAID.Y ;  /* 0x0000000000007919 */ /* 0x000e620000002600 */
[----:B------:R-:W-:Y:S01]  /*0030*/  UMOV UR4, 0x400 ;  /* 0x0000040000047882 */ /* 0x000fe20000000000 */
[----:B------:R-:W2:Y:S01]  /*0040*/  LDCU.64 UR12, c[0x0][0x358] ;  /* 0x00006b00ff0c77ac */ /* 0x000ea20008000a00 */
[----:B------:R-:W-:Y:S01]  /*0050*/  BSSY.RECONVERGENT B0, `(.L_x_0) ;  /* 0x00000fc000007945 */ /* 0x000fe20003800200 */
[----:B------:R-:W3:Y:S01]  /*0060*/  S2R R11, SR_TID.X ;  /* 0x00000000000b7919 */ /* 0x000ee20000002100 */
[----:B------:R-:W-:-:S02]  /*0070*/  UIADD3 UR4, UPT, UPT, UR4, 0x100, URZ ;  /* 0x0000010004047890 */ /* 0x000fc4000fffe0ff */
[----:B------:R-:W4:Y:S08]  /*0080*/  S2UR UR6, SR_SWINHI ;  /* 0x00000000000679c3 */ /* 0x000f300000002f00 */
[----:B------:R-:W1:Y:S01]  /*0090*/  LDC.64 R8, c[0x0][0x3a8] ;  /* 0x0000ea00ff087b82 */ /* 0x000e620000000a00 */
[----:B0-----:R-:W-:-:S07]  /*00a0*/  ULEA UR4, UR5, UR4, 0x18 ;  /* 0x0000000405047291 */ /* 0x001fce000f8ec0ff */
[----:B------:R-:W0:Y:S01]  /*00b0*/  S2UR UR11, SR_CTAID.X ;  /* 0x00000000000b79c3 */ /* 0x000e220000002500 */
[----:B------:R-:W-:Y:S01]  /*00c0*/  UMOV UR4, UR4 ;  /* 0x0000000400047c82 */ /* 0x000fe20008000000 */
[----:B----4-:R-:W-:Y:S01]  /*00d0*/  UMOV UR5, UR6 ;  /* 0x0000000600057c82 */ /* 0x010fe20008000000 */
[----:B------:R-:W-:-:S04]  /*00e0*/  UIADD3 UR4, UP2, UPT, UR4, 0xf, URZ ;  /* 0x0000000f04047890 */ /* 0x000fc8000ff5e0ff */
[----:B------:R-:W-:Y:S01]  /*00f0*/  ULOP3.LUT UR9, UR4, 0xfffffff0, URZ, 0xc0, !UPT ;  /* 0xfffffff004097892 */ /* 0x000fe2000f8ec0ff */
[----:B-1----:R-:W-:Y:S01]  /*0100*/  IMAD R41, R0, -0x20, R8 ;  /* 0xffffffe000297824 */ /* 0x002fe200078e0208 */
[----:B------:R-:W-:Y:S01]  /*0110*/  UIADD3.X UR5, UPT, UPT, URZ, UR5, URZ, UP2, !UPT ;  /* 0x00000005ff057290 */ /* 0x000fe200097fe4ff */
[----:B------:R-:W-:Y:S01]  /*0120*/  IMAD R42, R9, R8, RZ ;  /* 0x00000008092a7224 */ /* 0x000fe200078e02ff */
[----:B------:R-:W-:Y:S02]  /*0130*/  UIADD3 UR8, UP3, UPT, UR9, 0x120f, URZ ;  /* 0x0000120f09087890 */ /* 0x000fe4000ff7e0ff */
[----:B------:R-:W-:Y:S01]  /*0140*/  IMAD.U32 R50, RZ, RZ, UR9 ;  /* 0x00000009ff327e24 */ /* 0x000fe2000f8e00ff */
[----:B------:R-:W-:Y:S01]  /*0150*/  VIMNMX R40, PT, PT, R41, 0x20, PT ;  /* 0x0000002029287848 */ /* 0x000fe20003fe0100 */
[----:B------:R-:W-:Y:S01]  /*0160*/  ULOP3.LUT UR8, UR8, 0xfffffff0, URZ, 0xc0, !UPT ;  /* 0xfffffff008087892 */ /* 0x000fe2000f8ec0ff */
[----:B------:R-:W-:Y:S01]  /*0170*/  IMAD.U32 R51, RZ, RZ, UR5 ;  /* 0x00000005ff337e24 */ /* 0x000fe2000f8e00ff */
[----:B------:R-:W-:-:S02]  /*0180*/  UIADD3.X UR16, UPT, UPT, URZ, UR5, URZ, UP3, !UPT ;  /* 0x00000005ff107290 */ /* 0x000fc40009ffe4ff */
[----:B------:R-:W-:Y:S01]  /*0190*/  IMAD R2, R40, R9, 0x7 ;  /* 0x0000000728027424 */ /* 0x000fe200078e0209 */
[----:B------:R-:W-:Y:S01]  /*01a0*/  UIADD3 UR7, UP1, UPT, UR8, 0x120f, URZ ;  /* 0x0000120f08077890 */ /* 0x000fe2000ff3e0ff */
[----:B0-----:R-:W-:-:S03]  /*01b0*/  IMAD R42, R42, UR11, RZ ;  /* 0x0000000b2a2a7c24 */ /* 0x001fc6000f8e02ff */
[----:B------:R-:W-:Y:S01]  /*01c0*/  ULOP3.LUT UR7, UR7, 0xfffffff0, URZ, 0xc0, !UPT ;  /* 0xfffffff007077892 */ /* 0x000fe2000f8ec0ff */
[----:B------:R-:W-:Y:S01]  /*01d0*/  SHF.R.S32.HI R3, RZ, 0x1f, R2 ;  /* 0x0000001fff037819 */ /* 0x000fe20000011402 */
[----:B------:R-:W-:Y:S02]  /*01e0*/  UIADD3.X UR15, UPT, UPT, URZ, UR16, URZ, UP1, !UPT ;  /* 0x00000010ff0f7290 */ /* 0x000fe40008ffe4ff */
[----:B------:R-:W-:Y:S01]  /*01f0*/  UIADD3 UR4, UP0, UPT, UR7, 0x120f, URZ ;  /* 0x0000120f07047890 */ /* 0x000fe2000ff1e0ff */
[----:B------:R-:W-:Y:S02]  /*0200*/  LEA.HI R3, R3, R2, RZ, 0x3 ;  /* 0x0000000203037211 */ /* 0x000fe400078f18ff */
[----:B------:R-:W-:Y:S01]  /*0210*/  SHF.R.S32.HI R2, RZ, 0x1f, R42 ;  /* 0x0000001fff027819 */ /* 0x000fe2000001142a */
[----:B------:R-:W-:Y:S01]  /*0220*/  ULOP3.LUT UR10, UR4, 0xfffffff0, URZ, 0xc0, !UPT ;  /* 0xfffffff0040a7892 */ /* 0x000fe2000f8ec0ff */
[----:B------:R-:W-:Y:S01]  /*0230*/  SHF.R.S32.HI R8, RZ, 0x3, R3 ;  /* 0x00000003ff087819 */ /* 0x000fe20000011403 */
[----:B------:R-:W-:-:S02]  /*0240*/  UIADD3.X UR14, UPT, UPT, URZ, UR15, URZ, UP0, !UPT ;  /* 0x0000000fff0e7290 */ /* 0x000fc400087fe4ff */
[----:B------:R-:W-:Y:S01]  /*0250*/  UIADD3 UR6, UP2, UPT, UR10, 0x180f, URZ ;  /* 0x0000180f0a067890 */ /* 0x000fe2000ff5e0ff */
[----:B---3--:R-:W-:Y:S02]  /*0260*/  ISETP.GE.AND P0, PT, R11, R8, PT ;  /* 0x000000080b00720c */ /* 0x008fe40003f06270 */
[----:B------:R-:W-:Y:S01]  /*0270*/  MOV R56, UR10 ;  /* 0x0000000a00387c02 */ /* 0x000fe20008000f00 */
[----:B------:R-:W-:Y:S01]  /*0280*/  ULOP3.LUT UR6, UR6, 0xfffffff0, URZ, 0xc0, !UPT ;  /* 0xfffffff006067892 */ /* 0x000fe2000f8ec0ff */
[----:B------:R-:W-:Y:S01]  /*0290*/  IMAD.U32 R57, RZ, RZ, UR14 ;  /* 0x0000000eff397e24 */ /* 0x000fe2000f8e00ff */
[----:B------:R-:W-:Y:S02]  /*02a0*/  UIADD3.X UR11, UPT, UPT, URZ, UR14, URZ, UP2, !UPT ;  /* 0x0000000eff0b7290 */ /* 0x000fe400097fe4ff */
[----:B------:R-:W-:-:S04]  /*02b0*/  UIADD3 UR4, UP0, UPT, UR6, 0xc0f, URZ ;  /* 0x00000c0f06047890 */ /* 0x000fc8000ff1e0ff */
[----:B------:R-:W-:Y:S02]  /*02c0*/  ULOP3.LUT UR4, UR4, 0xfffffff0, URZ, 0xc0, !UPT ;  /* 0xfffffff004047892 */ /* 0x000fe4000f8ec0ff */
[----:B------:R-:W-:-:S04]  /*02d0*/  UIADD3.X UR9, UPT, UPT, URZ, UR11, URZ, UP0, !UPT ;  /* 0x0000000bff097290 */ /* 0x000fc800087fe4ff */
[----:B------:R-:W-:Y:S02]  /*02e0*/  IMAD.U32 R54, RZ, RZ, UR4 ;  /* 0x00000004ff367e24 */ /* 0x000fe4000f8e00ff */
[----:B------:R-:W-:Y:S01]  /*02f0*/  MOV R55, UR9 ;  /* 0x0000000900377c02 */ /* 0x000fe20008000f00 */
[----:B--2---:R-:W-:Y:S06]  /*0300*/  @P0 BRA `(.L_x_1) ;  /* 0x0000000c00400947 */ /* 0x004fec0003800000 */
[----:B------:R-:W-:Y:S01]  /*0310*/  LOP3.LUT R3, RZ, R11, RZ, 0x33, !PT ;  /* 0x0000000bff037212 */ /* 0x000fe200078e33ff */
[----:B------:R-:W-:Y:S04]  /*0320*/  BSSY.RECONVERGENT B1, `(.L_x_2) ;  /* 0x000003b000017945 */ /* 0x000fe80003800200 */
[----:B------:R-:W-:-:S05]  /*0330*/  IMAD.IADD R6, R8, 0x1, R3 ;  /* 0x0000000108067824 */ /* 0x000fca00078e0203 */
[C---:B------:R-:W-:Y:S02]  /*0340*/  LOP3.LUT R3, R6.reuse, 0x300, RZ, 0xc0, !PT ;  /* 0x0000030006037812 */ /* 0x040fe400078ec0ff */
[----:B------:R-:W-:Y:S02]  /*0350*/  ISETP.GE.U32.AND P1, PT, R6, 0x300, PT ;  /* 0x000003000600780c */ /* 0x000fe40003f26070 */
[----:B------:R-:W-:Y:S01]  /*0360*/  ISETP.NE.AND P0, PT, R3, 0x300, PT ;  /* 0x000003000300780c */ /* 0x000fe20003f05270 */
[----:B------:R-:W-:-:S12]  /*0370*/  IMAD.MOV.U32 R3, RZ, RZ, R11 ;  /* 0x000000ffff037224 */ /* 0x000fd800078e000b */
[----:B------:R-:W-:Y:S05]  /*0380*/  @!P0 BRA `(.L_x_3) ;  /* 0x0000000000d08947 */ /* 0x000fea0003800000 */
[----:B------:R-:W-:Y:S01]  /*0390*/  IABS R16, R9 ;  /* 0x0000000900107213 */ /* 0x000fe20000000000 */
[----:B------:R-:W-:Y:S01]  /*03a0*/  IMAD.SHL.U32 R14, R11, 0x8, RZ ;  /* 0x000000080b0e7824 */ /* 0x000fe200078e00ff */
[----:B------:R-:W0:Y:S01]  /*03b0*/  LDC R9, c[0x0][0x3ac] ;  /* 0x0000eb00ff097b82 */ /* 0x000e220000000800 */
[----:B------:R-:W-:Y:S01]  /*03c0*/  LEA.HI R3, R6, 0x1, RZ, 0x18 ;  /* 0x0000000106037811 */ /* 0x000fe200078fc0ff */
[----:B------:R-:W1:Y:S03]  /*03d0*/  I2F.RP R7, R16 ;  /* 0x0000001000077306 */ /* 0x000e660000209400 */
[C---:B------:R-:W-:Y:S01]  /*03e0*/  LOP3.LUT R6, R3.reuse, 0x3, RZ, 0xc0, !PT ;  /* 0x0000000303067812 */ /* 0x040fe200078ec0ff */
[----:B------:R-:W-:-:S05]  /*03f0*/  IMAD.SHL.U32 R10, R3, 0x100, RZ ;  /* 0x00000100030a7824 */ /* 0x000fca00078e00ff */
[----:B------:R-:W-:Y:S01]  /*0400*/  LOP3.LUT R3, R11, 0x300, R10, 0xf8, !PT ;  /* 0x000003000b037812 */ /* 0x000fe200078ef80a */
[----:B------:R-:W-:Y:S01]  /*0410*/  IMAD.MOV R10, RZ, RZ, -R6 ;  /* 0x000000ffff0a7224 */ /* 0x000fe200078e0a06 */
[----:B-1----:R-:W1:Y:S02]  /*0420*/  MUFU.RCP R7, R7 ;  /* 0x0000000700077308 */ /* 0x002e640000001000 */
[----:B-1----:R-:W-:-:S06]  /*0430*/  IADD3 R4, PT, PT, R7, 0xffffffe, RZ ;  /* 0x0ffffffe07047810 */ /* 0x002fcc0007ffe0ff */
[----:B------:R1:W2:Y:S02]  /*0440*/  F2I.FTZ.U32.TRUNC.NTZ R5, R4 ;  /* 0x0000000400057305 */ /* 0x0002a4000021f000 */
[----:B-1----:R-:W-:Y:S01]  /*0450*/  MOV R4, RZ ;  /* 0x000000ff00047202 */ /* 0x002fe20000000f00 */
[----:B--2---:R-:W-:-:S04]  /*0460*/  IMAD.MOV R15, RZ, RZ, -R5 ;  /* 0x000000ffff0f7224 */ /* 0x004fc800078e0a05 */
[----:B------:R-:W-:-:S04]  /*0470*/  IMAD R15, R15, R16, RZ ;  /* 0x000000100f0f7224 */ /* 0x000fc800078e02ff */
[----:B0-----:R-:W-:-:S07]  /*0480*/  IMAD.HI.U32 R15, R5, R15, R4 ;  /* 0x0000000f050f7227 */ /* 0x001fce00078e0004 */
.L_x_4:
[----:B0-----:R-:W-:Y:S02]  /*0490*/  IABS R6, R14 ;  /* 0x0000000e00067213 */ /* 0x001fe40000000000 */
[----:B------:R-:W-:-:S03]  /*04a0*/  IABS R12, R9 ;  /* 0x00000009000c7213 */ /* 0x000fc60000000000 */
[----:B------:R-:W-:-:S05]  /*04b0*/  IMAD.HI.U32 R4, R15, R6, RZ ;  /* 0x000000060f047227 */ /* 0x000fca00078e00ff */
[----:B------:R-:W-:-:S05]  /*04c0*/  IADD3 R5, PT, PT, -R4, RZ, RZ ;  /* 0x000000ff04057210 */ /* 0x000fca0007ffe1ff */
[----:B------:R-:W-:-:S05]  /*04d0*/  IMAD R5, R12, R5, R6 ;  /* 0x000000050c057224 */ /* 0x000fca00078e0206 */
[----:B------:R-:W-:-:S13]  /*04e0*/  ISETP.GT.U32.AND P2, PT, R16, R5, PT ;  /* 0x000000051000720c */ /* 0x000fda0003f44070 */
[----:B------:R-:W-:Y:S02]  /*04f0*/  @!P2 IMAD.IADD R5, R5, 0x1, -R12 ;  /* 0x000000010505a824 */ /* 0x000fe400078e0a0c */
[----:B------:R-:W-:Y:S01]  /*0500*/  @!P2 VIADD R4, R4, 0x1 ;  /* 0x000000010404a836 */ /* 0x000fe20000000000 */
[----:B------:R-:W-:Y:S02]  /*0510*/  ISETP.NE.AND P2, PT, R9, RZ, PT ;  /* 0x000000ff0900720c */ /* 0x000fe40003f45270 */
[----:B------:R-:W-:Y:S02]  /*0520*/  ISETP.GE.U32.AND P0, PT, R5, R16, PT ;  /* 0x000000100500720c */ /* 0x000fe40003f06070 */
[----:B------:R-:W-:-:S04]  /*0530*/  LOP3.LUT R5, R14, R9, RZ, 0x3c, !PT ;  /* 0x000000090e057212 */ /* 0x000fc800078e3cff */
[----:B------:R-:W-:-:S07]  /*0540*/  ISETP.GE.AND P3, PT, R5, RZ, PT ;  /* 0x000000ff0500720c */ /* 0x000fce0003f66270 */
[----:B------:R-:W-:-:S05]  /*0550*/  @P0 IADD3 R4, PT, PT, R4, 0x1, RZ ;  /* 0x0000000104040810 */ /* 0x000fca0007ffe0ff */
[----:B------:R-:W-:-:S04]  /*0560*/  IMAD.MOV.U32 R17, RZ, RZ, R4 ;  /* 0x000000ffff117224 */ /* 0x000fc800078e0004 */
[----:B------:R-:W-:Y:S01]  /*0570*/  @!P3 IMAD.MOV R17, RZ, RZ, -R17 ;  /* 0x000000ffff11b224 */ /* 0x000fe200078e0a11 */
[----:B------:R-:W-:-:S04]  /*0580*/  @!P2 LOP3.LUT R17, RZ, R9, RZ, 0x33, !PT ;  /* 0x00000009ff11a212 */ /* 0x000fc800078e33ff */
[----:B------:R-:W-:-:S05]  /*0590*/  IADD3 R4, PT, PT, -R17, RZ, RZ ;  /* 0x000000ff11047210 */ /* 0x000fca0007ffe1ff */
[----:B------:R-:W-:-:S04]  /*05a0*/  IMAD R18, R9, R4, R14 ;  /* 0x0000000409127224 */ /* 0x000fc800078e020e */
[----:B------:R-:W-:-:S05]  /*05b0*/  VIADD R4, R18, 0x8 ;  /* 0x0000000812047836 */ /* 0x000fca0000000000 */
[----:B------:R-:W-:-:S04]  /*05c0*/  ISETP.GT.AND P0, PT, R4, R9, PT ;  /* 0x000000090400720c */ /* 0x000fc80003f04270 */
[----:B------:R-:W-:-:S13]  /*05d0*/  ISETP.GE.OR P0, PT, R17, R40, P0 ;  /* 0x000000281100720c */ /* 0x000fda0000706670 */
[----:B------:R-:W0:Y:S01]  /*05e0*/  @!P0 LDC.64 R12, c[0x0][0x380] ;  /* 0x0000e000ff0c8b82 */ /* 0x000e220000000a00 */
[----:B------:R-:W-:-:S04]  /*05f0*/  @!P0 IMAD R4, R0, 0x20, R17 ;  /* 0x0000002000048824 */ /* 0x000fc800078e0211 */
[----:B------:R-:W-:-:S05]  /*0600*/  @!P0 IMAD R5, R4, R9, R18 ;  /* 0x0000000904058224 */ /* 0x000fca00078e0212 */
[----:B------:R-:W-:-:S04]  /*0610*/  @!P0 IADD3 R6, P2, PT, R42, R5, RZ ;  /* 0x000000052a068210 */ /* 0x000fc80007f5e0ff */
[----:B------:R-:W-:Y:S02]  /*0620*/  @!P0 LEA.HI.X.SX32 R5, R5, R2, 0x1, P2 ;  /* 0x0000000205058211 */ /* 0x000fe400010f0eff */
[----:B0-----:R-:W-:-:S04]  /*0630*/  @!P0 LEA R4, P2, R6, R12, 0x1 ;  /* 0x0000000c06048211 */ /* 0x001fc800078408ff */
[----:B------:R-:W-:-:S06]  /*0640*/  @!P0 LEA.HI.X R5, R6, R13, R5, 0x1, P2 ;  /* 0x0000000d06058211 */ /* 0x000fcc00010f0c05 */
[----:B------:R-:W2:Y:S01]  /*0650*/  @!P0 LDG.E.128.CONSTANT R4, desc[UR12][R4.64] ;  /* 0x0000000c04048981 */ /* 0x000ea2000c1e9d00 */
[----:B------:R-:W-:Y:S01]  /*0660*/  @!P0 IMAD R13, R17, 0x48, R18 ;  /* 0x00000048110d8824 */ /* 0x000fe200078e0212 */
[----:B------:R-:W-:Y:S01]  /*0670*/  IADD3 R10, PT, PT, R10, 0x1, RZ ;  /* 0x000000010a0a7810 */ /* 0x000fe20007ffe0ff */
[----:B------:R-:W-:Y:S02]  /*0680*/  VIADD R14, R14, 0x800 ;  /* 0x000008000e0e7836 */ /* 0x000fe40000000000 */
[----:B------:R-:W-:-:S05]  /*0690*/  @!P0 IMAD.WIDE R12, R13, 0x2, R50 ;  /* 0x000000020d0c8825 */ /* 0x000fca00078e0232 */
[----:B--2---:R0:W-:Y:S01]  /*06a0*/  @!P0 ST.E.128 desc[UR12][R12.64], R4 ;  /* 0x000000040c008985 */ /* 0x0041e2000c101d0c */
[----:B------:R-:W-:-:S13]  /*06b0*/  ISETP.NE.AND P0, PT, R10, RZ, PT ;  /* 0x000000ff0a00720c */ /* 0x000fda0003f05270 */
[----:B------:R-:W-:Y:S05]  /*06c0*/  @P0 BRA `(.L_x_4) ;  /* 0xfffffffc00700947 */ /* 0x000fea000383ffff */
.L_x_3:
[----:B------:R-:W-:Y:S05]  /*06d0*/  BSYNC.RECONVERGENT B1 ;  /* 0x0000000000017941 */ /* 0x000fea0003800200 */
.L_x_2:
[----:B------:R-:W-:Y:S05]  /*06e0*/  @!P1 BRA `(.L_x_1) ;  /* 0x0000000800489947 */ /* 0x000fea0003800000 */
[----:B------:R-:W-:Y:S01]  /*06f0*/  IABS R10, R9 ;  /* 0x00000009000a7213 */ /* 0x000fe20000000000 */
[----:B------:R-:W-:Y:S01]  /*0700*/  IMAD.MOV.U32 R24, RZ, RZ, RZ ;  /* 0x000000ffff187224 */ /* 0x000fe200078e00ff */
[----:B------:R-:W1:Y:S01]  /*0710*/  LDC R9, c[0x0][0x3ac] ;  /* 0x0000eb00ff097b82 */ /* 0x000e620000000800 */
[----:B------:R-:W-:Y:S01]  /*0720*/  LEA R26, R3, 0x1000, 0x3 ;  /* 0x00001000031a7811 */ /* 0x000fe200078e18ff */
[----:B0-----:R-:W0:Y:S08]  /*0730*/  I2F.RP R4, R10 ;  /* 0x0000000a00047306 */ /* 0x001e300000209400 */
[----:B0-----:R-:W0:Y:S02]  /*0740*/  MUFU.RCP R4, R4 ;  /* 0x0000000400047308 */ /* 0x001e240000001000 */
[----:B0-----:R-:W-:-:S06]  /*0750*/  VIADD R25, R4, 0xffffffe ;  /* 0x0ffffffe04197836 */ /* 0x001fcc0000000000 */
[----:B------:R-:W0:Y:S02]  /*0760*/  F2I.FTZ.U32.TRUNC.NTZ R25, R25 ;  /* 0x0000001900197305 */ /* 0x000e24000021f000 */
[----:B0-----:R-:W-:-:S05]  /*0770*/  IADD3 R5, PT, PT, RZ, -R25, RZ ;  /* 0x80000019ff057210 */ /* 0x001fca0007ffe0ff */
[----:B------:R-:W-:-:S04]  /*0780*/  IMAD R5, R5, R10, RZ ;  /* 0x0000000a05057224 */ /* 0x000fc800078e02ff */
[----:B-1----:R-:W-:-:S07]  /*0790*/  IMAD.HI.U32 R24, R25, R5, R24 ;  /* 0x0000000519187227 */ /* 0x002fce00078e0018 */
.L_x_5:
[----:B-1----:R-:W-:Y:S01]  /*07a0*/  IABS R20, R9 ;  /* 0x0000000900147213 */ /* 0x002fe20000000000 */
[C---:B------:R-:W-:Y:S01]  /*07b0*/  VIADD R34, R26.reuse, 0x800 ;  /* 0x000008001a227836 */ /* 0x040fe20000000000 */
[C---:B------:R-:W-:Y:S02]  /*07c0*/  IADD3 R18, PT, PT, R26.reuse, -0x1000, RZ ;  /* 0xfffff0001a127810 */ /* 0x040fe40007ffe0ff */
[----:B------:R-:W0:Y:S01]  /*07d0*/  I2F.RP R7, R20 ;  /* 0x0000001400077306 */ /* 0x000e220000209400 */
[----:B------:R-:W-:Y:S02]  /*07e0*/  IADD3 R32, PT, PT, R26, -0x800, RZ ;  /* 0xfffff8001a207810 */ /* 0x000fe40007ffe0ff */
[----:B------:R-:W-:Y:S02]  /*07f0*/  IABS R5, R18 ;  /* 0x0000001200057213 */ /* 0x000fe40000000000 */
[----:B------:R-:W-:Y:S02]  /*0800*/  IABS R15, R26 ;  /* 0x0000001a000f7213 */ /* 0x000fe40000000000 */
[----:B------:R-:W-:Y:S01]  /*0810*/  IABS R17, R34 ;  /* 0x0000002200117213 */ /* 0x000fe20000000000 */
[----:B------:R-:W-:Y:S01]  /*0820*/  IMAD.HI.U32 R4, R24, R5, RZ ;  /* 0x0000000518047227 */ /* 0x000fe200078e00ff */
[----:B------:R-:W-:-:S03]  /*0830*/  LOP3.LUT R31, RZ, R9, RZ, 0x33, !PT ;  /* 0x00000009ff1f7212 */ /* 0x000fc600078e33ff */
[----:B------:R-:W-:Y:S02]  /*0840*/  IMAD.MOV R6, RZ, RZ, -R4 ;  /* 0x000000ffff067224 */ /* 0x000fe400078e0a04 */
[----:B------:R-:W-:Y:S01]  /*0850*/  IMAD.MOV.U32 R24, RZ, RZ, RZ ;  /* 0x000000ffff187224 */ /* 0x000fe200078e00ff */
[----:B0-----:R-:W0:Y:S01]  /*0860*/  MUFU.RCP R7, R7 ;  /* 0x0000000700077308 */ /* 0x001e220000001000 */
[----:B------:R-:W-:-:S05]  /*0870*/  IMAD R5, R20, R6, R5 ;  /* 0x0000000614057224 */ /* 0x000fca00078e0205 */
[----:B------:R-:W-:Y:S01]  /*0880*/  ISETP.GT.U32.AND P4, PT, R10, R5, PT ;  /* 0x000000050a00720c */ /* 0x000fe20003f84070 */
[----:B0-----:R-:W-:-:S12]  /*0890*/  VIADD R25, R7, 0xffffffe ;  /* 0x0ffffffe07197836 */ /* 0x001fd80000000000 */
[----:B------:R-:W-:Y:S01]  /*08a0*/  @!P4 IADD3 R5, PT, PT, R5, -R20, RZ ;  /* 0x800000140505c210 */ /* 0x000fe20007ffe0ff */
[----:B------:R-:W-:Y:S01]  /*08b0*/  @!P4 VIADD R4, R4, 0x1 ;  /* 0x000000010404c836 */ /* 0x000fe20000000000 */
[----:B------:R-:W0:Y:S02]  /*08c0*/  F2I.FTZ.U32.TRUNC.NTZ R25, R25 ;  /* 0x0000001900197305 */ /* 0x000e24000021f000 */
[----:B------:R-:W-:Y:S02]  /*08d0*/  ISETP.GE.U32.AND P3, PT, R5, R10, PT ;  /* 0x0000000a0500720c */ /* 0x000fe40003f66070 */
[----:B------:R-:W-:-:S11]  /*08e0*/  MOV R10, R20 ;  /* 0x00000014000a7202 */ /* 0x000fd60000000f00 */
[----:B------:R-:W-:Y:S02]  /*08f0*/  @P3 VIADD R4, R4, 0x1 ;  /* 0x0000000104043836 */ /* 0x000fe40000000000 */
[----:B0-----:R-:W-:-:S04]  /*0900*/  IMAD.MOV R13, RZ, RZ, -R25 ;  /* 0x000000ffff0d7224 */ /* 0x001fc800078e0a19 */
[----:B------:R-:W-:Y:S01]  /*0910*/  IMAD R7, R13, R20, RZ ;  /* 0x000000140d077224 */ /* 0x000fe200078e02ff */
[----:B------:R-:W-:-:S03]  /*0920*/  IABS R13, R32 ;  /* 0x00000020000d7213 */ /* 0x000fc60000000000 */
[----:B------:R-:W-:-:S06]  /*0930*/  IMAD.HI.U32 R24, R25, R7, R24 ;  /* 0x0000000719187227 */ /* 0x000fcc00078e0018 */
[----:B------:R-:W-:-:S04]  /*0940*/  IMAD.HI.U32 R6, R24, R13, RZ ;  /* 0x0000000d18067227 */ /* 0x000fc800078e00ff */
[----:B------:R-:W-:Y:S02]  /*0950*/  IMAD.MOV R14, RZ, RZ, -R6 ;  /* 0x000000ffff0e7224 */ /* 0x000fe400078e0a06 */
[----:B------:R-:W-:-:S04]  /*0960*/  IMAD.HI.U32 R7, R24, R15, RZ ;  /* 0x0000000f18077227 */ /* 0x000fc800078e00ff */
[----:B------:R-:W-:Y:S02]  /*0970*/  IMAD R5, R20, R14, R13 ;  /* 0x0000000e14057224 */ /* 0x000fe400078e020d */
[----:B------:R-:W-:-:S03]  /*0980*/  IMAD.HI.U32 R12, R24, R17, RZ ;  /* 0x00000011180c7227 */ /* 0x000fc600078e00ff */
[----:B------:R-:W-:Y:S01]  /*0990*/  ISETP.GT.U32.AND P6, PT, R10, R5, PT ;  /* 0x000000050a00720c */ /* 0x000fe20003fc4070 */
[----:B------:R-:W-:Y:S02]  /*09a0*/  IMAD.MOV R16, RZ, RZ, -R7 ;  /* 0x000000ffff107224 */ /* 0x000fe400078e0a07 */
[----:B------:R-:W-:Y:S02]  /*09b0*/  IMAD.MOV R14, RZ, RZ, -R12 ;  /* 0x000000ffff0e7224 */ /* 0x000fe400078e0a0c */
[C---:B------:R-:W-:Y:S02]  /*09c0*/  IMAD R13, R20.reuse, R16, R15 ;  /* 0x00000010140d7224 */ /* 0x040fe400078e020f */
[----:B------:R-:W-:Y:S01]  /*09d0*/  IMAD R15, R20, R14, R17 ;  /* 0x0000000e140f7224 */ /* 0x000fe200078e0211 */
[----:B------:R-:W-:Y:S02]  /*09e0*/  LOP3.LUT R14, R18, R9, RZ, 0x3c, !PT ;  /* 0x00000009120e7212 */ /* 0x000fe400078e3cff */
[----:B------:R-:W-:-:S02]  /*09f0*/  ISETP.GT.U32.AND P2, PT, R10, R13, PT ;  /* 0x0000000d0a00720c */ /* 0x000fc40003f44070 */
[----:B------:R-:W-:Y:S01]  /*0a00*/  ISETP.GE.AND P0, PT, R14, RZ, PT ;  /* 0x000000ff0e00720c */ /* 0x000fe20003f06270 */
[----:B------:R-:W-:Y:S01]  /*0a10*/  @!P6 VIADD R6, R6, 0x1 ;  /* 0x000000010606e836 */ /* 0x000fe20000000000 */
[----:B------:R-:W-:Y:S02]  /*0a20*/  ISETP.GT.U32.AND P1, PT, R10, R15, PT ;  /* 0x0000000f0a00720c */ /* 0x000fe40003f24070 */
[----:B------:R-:W-:Y:S02]  /*0a30*/  @!P6 IADD3 R5, PT, PT, R5, -R20, RZ ;  /* 0x800000140505e210 */ /* 0x000fe40007ffe0ff */
[-C--:B------:R-:W-:Y:S02]  /*0a40*/  LOP3.LUT R14, R32, R9.reuse, RZ, 0x3c, !PT ;  /* 0x00000009200e7212 */ /* 0x080fe400078e3cff */
[----:B------:R-:W-:Y:S02]  /*0a50*/  ISETP.GE.U32.AND P5, PT, R5, R10, PT ;  /* 0x0000000a0500720c */ /* 0x000fe40003fa6070 */
[----:B------:R-:W-:Y:S01]  /*0a60*/  ISETP.GE.AND P3, PT, R14, RZ, PT ;  /* 0x000000ff0e00720c */ /* 0x000fe20003f66270 */
[----:B------:R-:W-:Y:S01]  /*0a70*/  @!P2 IMAD.IADD R13, R13, 0x1, -R20 ;  /* 0x000000010d0da824 */ /* 0x000fe200078e0a14 */
[----:B------:R-:W-:Y:S01]  /*0a80*/  LOP3.LUT R5, R26, R9, RZ, 0x3c, !PT ;  /* 0x000000091a057212 */ /* 0x000fe200078e3cff */
[----:B------:R-:W-:Y:S01]  /*0a90*/  @!P0 IMAD.MOV R4, RZ, RZ, -R4 ;  /* 0x000000ffff048224 */ /* 0x000fe200078e0a04 */
[----:B------:R-:W-:Y:S01]  /*0aa0*/  ISETP.NE.AND P0, PT, R9, RZ, PT ;  /* 0x000000ff0900720c */ /* 0x000fe20003f05270 */
[----:B------:R-:W-:Y:S01]  /*0ab0*/  @!P2 VIADD R7, R7, 0x1 ;  /* 0x000000010707a836 */ /* 0x000fe20000000000 */
[----:B------:R-:W-:-:S02]  /*0ac0*/  @!P1 IADD3 R15, PT, PT, R15, -R20, RZ ;  /* 0x800000140f0f9210 */ /* 0x000fc40007ffe0ff */
[-C--:B------:R-:W-:Y:S02]  /*0ad0*/  ISETP.GE.U32.AND P4, PT, R13, R10.reuse, PT ;  /* 0x0000000a0d00720c */ /* 0x080fe40003f86070 */
[----:B------:R-:W-:Y:S02]  /*0ae0*/  ISETP.GE.U32.AND P6, PT, R15, R10, PT ;  /* 0x0000000a0f00720c */ /* 0x000fe40003fc6070 */
[----:B------:R-:W-:Y:S02]  /*0af0*/  SEL R25, R31, R4, !P0 ;  /* 0x000000041f197207 */ /* 0x000fe40004000000 */
[----:B------:R-:W-:Y:S02]  /*0b00*/  LOP3.LUT R4, R34, R9, RZ, 0x3c, !PT ;  /* 0x0000000922047212 */ /* 0x000fe400078e3cff */
[----:B------:R-:W-:Y:S01]  /*0b10*/  @P5 IADD3 R6, PT, PT, R6, 0x1, RZ ;  /* 0x0000000106065810 */ /* 0x000fe20007ffe0ff */
[----:B------:R-:W-:Y:S01]  /*0b20*/  IMAD.MOV R28, RZ, RZ, -R25 ;  /* 0x000000ffff1c7224 */ /* 0x000fe200078e0a19 */
[----:B------:R-:W-:-:S02]  /*0b30*/  ISETP.GE.AND P5, PT, R5, RZ, PT ;  /* 0x000000ff0500720c */ /* 0x000fc40003fa6270 */
[----:B------:R-:W-:Y:S01]  /*0b40*/  ISETP.GE.AND P2, PT, R4, RZ, PT ;  /* 0x000000ff0400720c */ /* 0x000fe20003f46270 */
[----:B------:R-:W-:Y:S01]  /*0b50*/  @P4 VIADD R7, R7, 0x1 ;  /* 0x0000000107074836 */ /* 0x000fe20000000000 */
[----:B------:R-:W-:Y:S01]  /*0b60*/  @!P1 IADD3 R12, PT, PT, R12, 0x1, RZ ;  /* 0x000000010c0c9810 */ /* 0x000fe20007ffe0ff */
[----:B------:R-:W-:Y:S01]  /*0b70*/  IMAD R28, R9, R28, R18 ;  /* 0x0000001c091c7224 */ /* 0x000fe200078e0212 */
[----:B------:R-:W-:-:S03]  /*0b80*/  @!P3 IADD3 R6, PT, PT, -R6, RZ, RZ ;  /* 0x000000ff0606b210 */ /* 0x000fc60007ffe1ff */
[----:B------:R-:W-:Y:S01]  /*0b90*/  @P6 VIADD R12, R12, 0x1 ;  /* 0x000000010c0c6836 */ /* 0x000fe20000000000 */
[C---:B------:R-:W-:Y:S01]  /*0ba0*/  SEL R27, R31.reuse, R6, !P0 ;  /* 0x000000061f1b7207 */ /* 0x040fe20004000000 */
[----:B------:R-:W-:Y:S02]  /*0bb0*/  VIADD R4, R28, 0x8 ;  /* 0x000000081c047836 */ /* 0x000fe40000000000 */
[----:B------:R-:W-:Y:S02]  /*0bc0*/  @!P5 IMAD.MOV R7, RZ, RZ, -R7 ;  /* 0x000000ffff07d224 */ /* 0x000fe400078e0a07 */
[----:B------:R-:W-:Y:S01]  /*0bd0*/  @!P2 IADD3 R12, PT, PT, -R12, RZ, RZ ;  /* 0x000000ff0c0ca210 */ /* 0x000fe20007ffe1ff */
[----:B------:R-:W-:Y:S02]  /*0be0*/  IMAD.MOV R5, RZ, RZ, -R27 ;  /* 0x000000ffff057224 */ /* 0x000fe400078e0a1b */
[C---:B------:R-:W-:Y:S02]  /*0bf0*/  SEL R29, R31.reuse, R7, !P0 ;  /* 0x000000071f1d7207 */ /* 0x040fe40004000000 */
[----:B------:R-:W-:Y:S01]  /*0c00*/  SEL R31, R31, R12, !P0 ;  /* 0x0000000c1f1f7207 */ /* 0x000fe20004000000 */
[----:B------:R-:W-:Y:S01]  /*0c10*/  IMAD R32, R9, R5, R32 ;  /* 0x0000000509207224 */ /* 0x000fe200078e0220 */
[----:B------:R-:W-:Y:S01]  /*0c20*/  ISETP.GT.AND P0, PT, R4, R9, PT ;  /* 0x000000090400720c */ /* 0x000fe20003f04270 */
[----:B------:R-:W-:Y:S01]  /*0c30*/  IMAD.MOV R30, RZ, RZ, -R29 ;  /* 0x000000ffff1e7224 */ /* 0x000fe200078e0a1d */
[----:B------:R-:W-:Y:S01]  /*0c40*/  IADD3 R5, PT, PT, -R31, RZ, RZ ;  /* 0x000000ff1f057210 */ /* 0x000fe20007ffe1ff */
[----:B------:R-:W-:Y:S01]  /*0c50*/  VIADD R4, R32, 0x8 ;  /* 0x0000000820047836 */ /* 0x000fe20000000000 */
[----:B------:R-:W-:Y:S01]  /*0c60*/  ISETP.GE.OR P0, PT, R25, R40, P0 ;  /* 0x000000281900720c */ /* 0x000fe20000706670 */
[----:B------:R-:W-:-:S02]  /*0c70*/  IMAD R30, R9, R30, R26 ;  /* 0x0000001e091e7224 */ /* 0x000fc400078e021a */
[----:B------:R-:W-:Y:S01]  /*0c80*/  IMAD R34, R9, R5, R34 ;  /* 0x0000000509227224 */ /* 0x000fe200078e0222 */
[----:B------:R-:W-:Y:S01]  /*0c90*/  ISETP.GT.AND P1, PT, R4, R9, PT ;  /* 0x000000090400720c */ /* 0x000fe20003f24270 */
[----:B------:R-:W-:-:S03]  /*0ca0*/  VIADD R4, R30, 0x8 ;  /* 0x000000081e047836 */ /* 0x000fc60000000000 */
[----:B------:R-:W-:Y:S02]  /*0cb0*/  IADD3 R6, PT, PT, R34, 0x8, RZ ;  /* 0x0000000822067810 */ /* 0x000fe40007ffe0ff */
[-C--:B------:R-:W-:Y:S02]  /*0cc0*/  ISETP.GE.OR P1, PT, R27, R40.reuse, P1 ;  /* 0x000000281b00720c */ /* 0x080fe40000f26670 */
[-C--:B------:R-:W-:Y:S02]  /*0cd0*/  ISETP.GT.AND P2, PT, R4, R9.reuse, PT ;  /* 0x000000090400720c */ /* 0x080fe40003f44270 */
[----:B------:R-:W-:Y:S01]  /*0ce0*/  ISETP.GT.AND P3, PT, R6, R9, PT ;  /* 0x000000090600720c */ /* 0x000fe20003f64270 */
[----:B------:R-:W0:Y:S01]  /*0cf0*/  @!P0 LDC.64 R4, c[0x0][0x380] ;  /* 0x0000e000ff048b82 */ /* 0x000e220000000a00 */
[-C--:B------:R-:W-:Y:S01]  /*0d00*/  ISETP.GE.OR P2, PT, R29, R40.reuse, P2 ;  /* 0x000000281d00720c */ /* 0x080fe20001746670 */
[----:B------:R-:W-:Y:S01]  /*0d10*/  @!P0 IMAD R6, R0, 0x20, R25 ;  /* 0x0000002000068824 */ /* 0x000fe200078e0219 */
[----:B------:R-:W-:-:S03]  /*0d20*/  ISETP.GE.OR P3, PT, R31, R40, P3 ;  /* 0x000000281f00720c */ /* 0x000fc60001f66670 */
[----:B------:R-:W-:Y:S02]  /*0d30*/  @!P0 IMAD R7, R6, R9, R28 ;  /* 0x0000000906078224 */ /* 0x000fe400078e021c */
[----:B------:R-:W1:Y:S01]  /*0d40*/  @!P1 LDC.64 R12, c[0x0][0x380] ;  /* 0x0000e000ff0c9b82 */ /* 0x000e620000000a00 */
[----:B------:R-:W-:Y:S02]  /*0d50*/  @!P1 IMAD R6, R0, 0x20, R27 ;  /* 0x0000002000069824 */ /* 0x000fe400078e021b */
[----:B------:R-:W-:Y:S02]  /*0d60*/  @!P0 IADD3 R22, P4, PT, R42, R7, RZ ;  /* 0x000000072a168210 */ /* 0x000fe40007f9e0ff */
[----:B------:R-:W-:Y:S01]  /*0d70*/  @!P1 IMAD R15, R6, R9, R32 ;  /* 0x00000009060f9224 */ /* 0x000fe200078e0220 */
[C---:B------:R-:W-:Y:S02]  /*0d80*/  @!P2 LEA R6, R0.reuse, R29, 0x5 ;  /* 0x0000001d0006a211 */ /* 0x040fe400078e28ff */
[----:B------:R-:W2:Y:S01]  /*0d90*/  @!P2 LDC.64 R16, c[0x0][0x380] ;  /* 0x0000e000ff10ab82 */ /* 0x000ea20000000a00 */
[----:B------:R-:W-:Y:S01]  /*0da0*/  @!P3 IMAD R14, R0, 0x20, R31 ;  /* 0x00000020000eb824 */ /* 0x000fe200078e021f */
[----:B------:R-:W-:Y:S01]  /*0db0*/  @!P0 LEA.HI.X.SX32 R23, R7, R2, 0x1, P4 ;  /* 0x0000000207178211 */ /* 0x000fe200020f0eff */
[----:B------:R-:W-:Y:S01]  /*0dc0*/  @!P2 IMAD R7, R6, R9, R30 ;  /* 0x000000090607a224 */ /* 0x000fe200078e021e */
[----:B------:R-:W-:Y:S01]  /*0dd0*/  @!P1 IADD3 R18, P5, PT, R42, R15, RZ ;  /* 0x0000000f2a129210 */ /* 0x000fe20007fbe0ff */
[----:B------:R-:W-:-:S03]  /*0de0*/  @!P3 IMAD R19, R14, R9, R34 ;  /* 0x000000090e13b224 */ /* 0x000fc600078e0222 */
[----:B------:R-:W3:Y:S01]  /*0df0*/  @!P3 LDC.64 R20, c[0x0][0x380] ;  /* 0x0000e000ff14bb82 */ /* 0x000ee20000000a00 */
[C---:B0-----:R-:W-:Y:S02]  /*0e00*/  @!P0 LEA R4, P4, R22.reuse, R4, 0x1 ;  /* 0x0000000416048211 */ /* 0x041fe400078808ff */
[----:B------:R-:W-:Y:S02]  /*0e10*/  @!P1 LEA.HI.X.SX32 R15, R15, R2, 0x1, P5 ;  /* 0x000000020f0f9211 */ /* 0x000fe400028f0eff */
[----:B------:R-:W-:Y:S02]  /*0e20*/  @!P0 LEA.HI.X R5, R22, R5, R23, 0x1, P4 ;  /* 0x0000000516058211 */ /* 0x000fe400020f0c17 */
[----:B------:R-:W-:Y:S02]  /*0e30*/  @!P2 IADD3 R14, P5, PT, R42, R7, RZ ;  /* 0x000000072a0ea210 */ /* 0x000fe40007fbe0ff */
[----:B-1----:R-:W-:Y:S02]  /*0e40*/  @!P1 LEA R12, P4, R18, R12, 0x1 ;  /* 0x0000000c120c9211 */ /* 0x002fe400078808ff */
[----:B------:R-:W-:-:S02]  /*0e50*/  @!P3 IADD3 R6, P6, PT, R42, R19, RZ ;  /* 0x000000132a06b210 */ /* 0x000fc40007fde0ff */
[----:B------:R-:W-:Y:S02]  /*0e60*/  @!P1 LEA.HI.X R13, R18, R13, R15, 0x1, P4 ;  /* 0x0000000d120d9211 */ /* 0x000fe400020f0c0f */
[----:B------:R-:W-:Y:S02]  /*0e70*/  @!P2 LEA.HI.X.SX32 R7, R7, R2, 0x1, P5 ;  /* 0x000000020707a211 */ /* 0x000fe400028f0eff */
[C---:B--2---:R-:W-:Y:S02]  /*0e80*/  @!P2 LEA R16, P4, R14.reuse, R16, 0x1 ;  /* 0x000000100e10a211 */ /* 0x044fe400078808ff */
[----:B------:R-:W-:Y:S02]  /*0e90*/  @!P3 LEA.HI.X.SX32 R19, R19, R2, 0x1, P6 ;  /* 0x000000021313b211 */ /* 0x000fe400030f0eff */
[----:B------:R-:W-:Y:S02]  /*0ea0*/  @!P2 LEA.HI.X R17, R14, R17, R7, 0x1, P4 ;  /* 0x000000110e11a211 */ /* 0x000fe400020f0c07 */
[----:B------:R-:W2:Y:S01]  /*0eb0*/  @!P1 LDG.E.128.CONSTANT R12, desc[UR12][R12.64] ;  /* 0x0000000c0c0c9981 */ /* 0x000ea2000c1e9d00 */
[----:B---3--:R-:W-:-:S04]  /*0ec0*/  @!P3 LEA R20, P5, R6, R20, 0x1 ;  /* 0x000000140614b211 */ /* 0x008fc800078a08ff */
[----:B------:R-:W-:Y:S02]  /*0ed0*/  @!P3 LEA.HI.X R21, R6, R21, R19, 0x1, P5 ;  /* 0x000000150615b211 */ /* 0x000fe400028f0c13 */
[----:B------:R-:W3:Y:S04]  /*0ee0*/  @!P0 LDG.E.128.CONSTANT R4, desc[UR12][R4.64] ;  /* 0x0000000c04048981 */ /* 0x000ee8000c1e9d00 */
[----:B------:R-:W4:Y:S04]  /*0ef0*/  @!P2 LDG.E.128.CONSTANT R16, desc[UR12][R16.64] ;  /* 0x0000000c1010a981 */ /* 0x000f28000c1e9d00 */
[----:B------:R-:W5:Y:S01]  /*0f00*/  @!P3 LDG.E.128.CONSTANT R20, desc[UR12][R20.64] ;  /* 0x0000000c1414b981 */ /* 0x000f62000c1e9d00 */
[----:B------:R-:W-:-:S02]  /*0f10*/  @!P0 IMAD R25, R25, 0x48, R28 ;  /* 0x0000004819198824 */ /* 0x000fc400078e021c */
[----:B------:R-:W-:Y:S02]  /*0f20*/  @!P1 IMAD R27, R27, 0x48, R32 ;  /* 0x000000481b1b9824 */ /* 0x000fe400078e0220 */
[----:B------:R-:W-:Y:S02]  /*0f30*/  @!P2 IMAD R33, R29, 0x48, R30 ;  /* 0x000000481d21a824 */ /* 0x000fe400078e021e */
[----:B------:R-:W-:Y:S02]  /*0f40*/  @!P3 IMAD R35, R31, 0x48, R34 ;  /* 0x000000481f23b824 */ /* 0x000fe400078e0222 */
[----:B------:R-:W-:-:S04]  /*0f50*/  @!P0 IMAD.WIDE R28, R25, 0x2, R50 ;  /* 0x00000002191c8825 */ /* 0x000fc800078e0232 */
[----:B------:R-:W-:-:S04]  /*0f60*/  @!P1 IMAD.WIDE R30, R27, 0x2, R50 ;  /* 0x000000021b1e9825 */ /* 0x000fc800078e0232 */
[----:B------:R-:W-:-:S04]  /*0f70*/  @!P2 IMAD.WIDE R32, R33, 0x2, R50 ;  /* 0x000000022120a825 */ /* 0x000fc800078e0232 */
[----:B------:R-:W-:-:S04]  /*0f80*/  @!P3 IMAD.WIDE R34, R35, 0x2, R50 ;  /* 0x000000022322b825 */ /* 0x000fc800078e0232 */
[----:B------:R-:W-:Y:S01]  /*0f90*/  VIADD R3, R3, 0x400 ;  /* 0x0000040003037836 */ /* 0x000fe20000000000 */
[----:B------:R-:W-:Y:S01]  /*0fa0*/  IADD3 R26, PT, PT, R26, 0x2000, RZ ;  /* 0x000020001a1a7810 */ /* 0x000fe20007ffe0ff */
[----:B---3--:R1:W-:Y:S04]  /*0fb0*/  @!P0 ST.E.128 desc[UR12][R28.64], R4 ;  /* 0x000000041c008985 */ /* 0x0083e8000c101d0c */
[----:B--2---:R1:W-:Y:S04]  /*0fc0*/  @!P1 ST.E.128 desc[UR12][R30.64], R12 ;  /* 0x0000000c1e009985 */ /* 0x0043e8000c101d0c */
[----:B----4-:R1:W-:Y:S04]  /*0fd0*/  @!P2 ST.E.128 desc[UR12][R32.64], R16 ;  /* 0x000000102000a985 */ /* 0x0103e8000c101d0c */
[----:B-----5:R1:W-:Y:S01]  /*0fe0*/  @!P3 ST.E.128 desc[UR12][R34.64], R20 ;  /* 0x000000142200b985 */ /* 0x0203e2000c101d0c */
[----:B------:R-:W-:-:S13]  /*0ff0*/  ISETP.GE.AND P0, PT, R3, R8, PT ;  /* 0x000000080300720c */ /* 0x000fda0003f06270 */
[----:B------:R-:W-:Y:S05]  /*1000*/  @!P0 BRA `(.L_x_5) ;  /* 0xfffffff400e48947 */ /* 0x000fea000383ffff */
.L_x_1:
[----:B------:R-:W-:Y:S05]  /*1010*/  BSYNC.RECONVERGENT B0 ;  /* 0x0000000000007941 */ /* 0x000fea0003800200 */
.L_x_0:
[----:B------:R-:W2:Y:S01]  /*1020*/  S2UR UR9, SR_CgaCtaId ;  /* 0x00000000000979c3 */ /* 0x000ea20000008800 */
[----:B------:R-:W-:Y:S01]  /*1030*/  ISETP.GE.U32.AND P0, PT, R11, 0x20, PT ;  /* 0x000000200b00780c */ /* 0x000fe20003f06070 */
[----:B------:R-:W-:Y:S01]  /*1040*/  UMOV UR4, 0x400 ;  /* 0x0000040000047882 */ /* 0x000fe20000000000 */
[----:B------:R-:W-:Y:S01]  /*1050*/  BSSY.RECONVERGENT B0, `(.L_x_6) ;  /* 0x000000f000007945 */ /* 0x000fe20003800200 */
[----:B------:R-:W-:Y:S01]  /*1060*/  UIADD3 UR5, UPT, UPT, UR4, 0x80, URZ ;  /* 0x0000008004057890 */ /* 0x000fe2000fffe0ff */
[----:B01----:R-:W-:-:S09]  /*1070*/  IMAD.MOV.U32 R5, RZ, RZ, R11 ;  /* 0x000000ffff057224 */ /* 0x003fd200078e000b */
[----:B------:R-:W-:Y:S01]  /*1080*/  @!P0 IMAD.MOV.U32 R6, RZ, RZ, -0x800000 ;  /* 0xff800000ff068424 */ /* 0x000fe200078e00ff */
[----:B--2---:R-:W-:Y:S02]  /*1090*/  ULEA UR4, UR9, UR4, 0x18 ;  /* 0x0000000409047291 */ /* 0x004fe4000f8ec0ff */
[----:B------:R-:W-:-:S04]  /*10a0*/  ULEA UR5, UR9, UR5, 0x18 ;  /* 0x0000000509057291 */ /* 0x000fc8000f8ec0ff */
[C---:B------:R-:W-:Y:S02]  /*10b0*/  LEA R3, R11.reuse, UR4, 0x2 ;  /* 0x000000040b037c11 */ /* 0x040fe4000f8e10ff */
[----:B------:R-:W-:-:S03]  /*10c0*/  LEA R4, R11, UR5, 0x2 ;  /* 0x000000050b047c11 */ /* 0x000fc6000f8e10ff */
[----:B------:R0:W-:Y:S04]  /*10d0*/  @!P0 STS [R3], R6 ;  /* 0x0000000603008388 */ /* 0x0001e80000000800 */
[----:B------:R0:W-:Y:S02]  /*10e0*/  @!P0 STS [R4], RZ ;  /* 0x000000ff04008388 */ /* 0x0001e40000000800 */
.L_x_7:
[C---:B01----:R-:W-:Y:S01]  /*10f0*/  IMAD.WIDE.U32 R6, R5.reuse, 0x4, R54 ;  /* 0x0000000405067825 */ /* 0x043fe200078e0036 */
[C---:B------:R-:W-:Y:S02]  /*1100*/  ISETP.GE.U32.AND P0, PT, R5.reuse, 0x700, PT ;  /* 0x000007000500780c */ /* 0x040fe40003f06070 */
[----:B------:R-:W-:Y:S02]  /*1110*/  IADD3 R5, PT, PT, R5, 0x100, RZ ;  /* 0x0000010005057810 */ /* 0x000fe40007ffe0ff */
[----:B------:R1:W-:Y:S09]  /*1120*/  ST.E desc[UR12][R6.64], RZ ;  /* 0x000000ff06007985 */ /* 0x0003f2000c10190c */
[----:B------:R-:W-:Y:S05]  /*1130*/  @!P0 BRA `(.L_x_7) ;  /* 0xfffffffc00ec8947 */ /* 0x000fea000383ffff */
[----:B------:R-:W-:Y:S05]  /*1140*/  BSYNC.RECONVERGENT B0 ;  /* 0x0000000000007941 */ /* 0x000fea0003800200 */
.L_x_6:
[----:B------:R-:W0:Y:S01]  /*1150*/  LDCU UR4, c[0x0][0x3a8] ;  /* 0x00007500ff0477ac */ /* 0x000e220008000800 */
[----:B------:R-:W2:Y:S01]  /*1160*/  LDCU UR17, c[0x0][0x3ac] ;  /* 0x00007580ff1177ac */ /* 0x000ea20008000800 */
[----:B------:R-:W3:Y:S01]  /*1170*/  LDCU.64 UR20, c[0x0][0x398] ;  /* 0x00007300ff1477ac */ /* 0x000ee20008000a00 */
[----:B------:R-:W4:Y:S01]  /*1180*/  LDCU.64 UR22, c[0x0][0x398] ;  /* 0x00007300ff1677ac */ /* 0x000f220008000a00 */
[----:B0-----:R-:W-:Y:S01]  /*1190*/  UISETP.GE.AND UP0, UPT, UR4, 0x1, UPT ;  /* 0x000000010400788c */ /* 0x001fe2000bf06270 */
[----:B------:R-:W-:Y:S08]  /*11a0*/  BAR.SYNC.DEFER_BLOCKING 0x0 ;  /* 0x0000000000007b1d */ /* 0x000ff00000010000 */
[----:B--234-:R-:W-:Y:S05]  /*11b0*/  BRA.U !UP0, `(.L_x_8) ;  /* 0x0000002108d87547 */ /* 0x01cfea000b800000 */
[--C-:B------:R-:W-:Y:S01]  /*11c0*/  SHF.R.U32.HI R5, RZ, 0x2, R11.reuse ;  /* 0x00000002ff057819 */ /* 0x100fe2000001160b */
[----:B------:R-:W0:Y:S01]  /*11d0*/  LDCU UR5, c[0x0][0x3a8] ;  /* 0x00007500ff0577ac */ /* 0x000e220008000800 */
[----:B------:R-:W-:Y:S01]  /*11e0*/  IMAD.U32 R48, RZ, RZ, UR8 ;  /* 0x00000008ff307e24 */ /* 0x000fe2000f8e00ff */
[----:B------:R-:W-:Y:S01]  /*11f0*/  ISETP.GE.U32.AND P0, PT, R11, 0x80, PT ;  /* 0x000000800b00780c */ /* 0x000fe20003f06070 */
[----:B------:R-:W-:Y:S01]  /*1200*/  IMAD.U32 R49, RZ, RZ, UR16 ;  /* 0x00000010ff317e24 */ /* 0x000fe2000f8e00ff */
[----:B-1----:R-:W-:Y:S01]  /*1210*/  LOP3.LUT R6, R5, 0x10, RZ, 0xc0, !PT ;  /* 0x0000001005067812 */ /* 0x002fe200078ec0ff */
[----:B------:R-:W-:Y:S01]  /*1220*/  UIADD3 UR4, UPT, UPT, UR4, 0x1f, URZ ;  /* 0x0000001f04047890 */ /* 0x000fe2000fffe0ff */
[----:B------:R-:W-:Y:S01]  /*1230*/  SHF.R.U32.HI R5, RZ, 0x1, R11 ;  /* 0x00000001ff057819 */ /* 0x000fe2000001160b */
[----:B------:R-:W1:Y:S01]  /*1240*/  LDCU.64 UR18, c[0x0][0x390] ;  /* 0x00007200ff1277ac */ /* 0x000e620008000a00 */
[----:B------:R-:W-:Y:S01]  /*1250*/  ISETP.GT.AND P0, PT, R41, R6, !P0 ;  /* 0x000000062900720c */ /* 0x000fe20004704270 */
[----:B------:R-:W-:Y:S01]  /*1260*/  IMAD R7, R6, 0x48, RZ ;  /* 0x0000004806077824 */ /* 0x000fe200078e02ff */
[----:B------:R-:W-:Y:S01]  /*1270*/  LOP3.LUT R5, R5, 0x10, RZ, 0xc0, !PT ;  /* 0x0000001005057812 */ /* 0x000fe200078ec0ff */
[----:B------:R-:W-:Y:S01]  /*1280*/  USHF.R.U32.HI UR4, URZ, 0x5, UR4 ;  /* 0x00000005ff047899 */ /* 0x000fe20008011604 */
[----:B------:R-:W-:Y:S01]  /*1290*/  MOV R10, RZ ;  /* 0x000000ff000a7202 */ /* 0x000fe20000000f00 */
[----:B------:R-:W-:-:S04]  /*12a0*/  IMAD.WIDE.U32 R50, R7, 0x2, R50 ;  /* 0x0000000207327825 */ /* 0x000fc800078e0032 */
[----:B------:R-:W-:Y:S02]  /*12b0*/  IMAD R7, R5, 0x48, RZ ;  /* 0x0000004805077824 */ /* 0x000fe400078e02ff */
[----:B------:R-:W-:Y:S02]  /*12c0*/  IMAD R53, R6, 0x30, R5 ;  /* 0x0000003006357824 */ /* 0x000fe400078e0205 */
[----:B------:R-:W-:-:S04]  /*12d0*/  IMAD.WIDE.U32 R48, R7, 0x2, R48 ;  /* 0x0000000207307825 */ /* 0x000fc800078e0030 */
[----:B------:R-:W-:Y:S02]  /*12e0*/  IMAD R6, R11, 0x30, RZ ;  /* 0x000000300b067824 */ /* 0x000fe400078e02ff */
[----:B0-----:R-:W-:Y:S02]  /*12f0*/  IMAD.U32 R7, RZ, RZ, UR5 ;  /* 0x00000005ff077e24 */ /* 0x001fe4000f8e00ff */
[----:B-1----:R-:W-:-:S07]  /*1300*/  IMAD.WIDE.U32 R52, R53, 0x4, R56 ;  /* 0x0000000435347825 */ /* 0x002fce00078e0038 */
.L_x_35:
[----:B------:R-:W0:Y:S01]  /*1310*/  LDC.64 R8, c[0x0][0x3a8] ;  /* 0x0000ea00ff087b82 */ /* 0x000e220000000a00 */
[----:B------:R-:W-:-:S04]  /*1320*/  VIMNMX R36, PT, PT, R7, 0x20, PT ;  /* 0x0000002007247848 */ /* 0x000fc80003fe0100 */
[----:B------:R-:W-:Y:S01]  /*1330*/  VIMNMX R36, PT, PT, R36, 0x1, !PT ;  /* 0x0000000124247848 */ /* 0x000fe20007fe0100 */
[----:B0-----:R-:W-:-:S05]  /*1340*/  IMAD R43, R10, -0x20, R8 ;  /* 0xffffffe00a2b7824 */ /* 0x001fca00078e0208 */
[----:B------:R-:W-:-:S05]  /*1350*/  VIMNMX R8, PT, PT, R43, 0x20, PT ;  /* 0x000000202b087848 */ /* 0x000fca0003fe0100 */
[----:B------:R-:W-:-:S05]  /*1360*/  IMAD R12, R8, R9, 0x7 ;  /* 0x00000007080c7424 */ /* 0x000fca00078e0209 */
[----:B------:R-:W-:-:S04]  /*1370*/  SHF.R.S32.HI R13, RZ, 0x1f, R12 ;  /* 0x0000001fff0d7819 */ /* 0x000fc8000001140c */
[----:B------:R-:W-:-:S04]  /*1380*/  LEA.HI R13, R13, R12, RZ, 0x3 ;  /* 0x0000000c0d0d7211 */ /* 0x000fc800078f18ff */
[----:B---3--:R-:W-:-:S04]  /*1390*/  SHF.R.S32.HI R16, RZ, 0x3, R13 ;  /* 0x00000003ff107819 */ /* 0x008fc8000001140d */
[----:B------:R-:W-:-:S13]  /*13a0*/  ISETP.GE.AND P1, PT, R11, R16, PT ;  /* 0x000000100b00720c */ /* 0x000fda0003f26270 */
[----:B--2---:R-:W-:Y:S05]  /*13b0*/  @P1 BRA `(.L_x_9) ;  /* 0x0000000400981947 */ /* 0x004fea0003800000 */
[----:B------:R-:W-:Y:S01]  /*13c0*/  IABS R9, R9 ;  /* 0x0000000900097213 */ /* 0x000fe20000000000 */
[----:B------:R-:W0:Y:S01]  /*13d0*/  LDC R20, c[0x0][0x3ac] ;  /* 0x0000eb00ff147b82 */ /* 0x000e220000000800 */
[----:B------:R-:W-:Y:S01]  /*13e0*/  BSSY.RECONVERGENT B0, `(.L_x_10) ;  /* 0x0000031000007945 */ /* 0x000fe20003800200 */
[----:B------:R-:W-:Y:S01]  /*13f0*/  IMAD.SHL.U32 R21, R11, 0x8, RZ ;  /* 0x000000080b157824 */ /* 0x000fe200078e00ff */
[----:B------:R-:W1:Y:S01]  /*1400*/  I2F.RP R14, R9 ;  /* 0x00000009000e7306 */ /* 0x000e620000209400 */
[----:B------:R-:W-:-:S07]  /*1410*/  MOV R23, R11 ;  /* 0x0000000b00177202 */ /* 0x000fce0000000f00 */
[----:B-1----:R-:W1:Y:S02]  /*1420*/  MUFU.RCP R14, R14 ;  /* 0x0000000e000e7308 */ /* 0x002e640000001000 */
[----:B-1----:R-:W-:-:S06]  /*1430*/  VIADD R12, R14, 0xffffffe ;  /* 0x0ffffffe0e0c7836 */ /* 0x002fcc0000000000 */
[----:B------:R1:W2:Y:S02]  /*1440*/  F2I.FTZ.U32.TRUNC.NTZ R13, R12 ;  /* 0x0000000c000d7305 */ /* 0x0002a4000021f000 */
[----:B-1----:R-:W-:Y:S01]  /*1450*/  IMAD.MOV.U32 R12, RZ, RZ, RZ ;  /* 0x000000ffff0c7224 */ /* 0x002fe200078e00ff */
[----:B--2---:R-:W-:-:S05]  /*1460*/  IADD3 R18, PT, PT, RZ, -R13, RZ ;  /* 0x8000000dff127210 */ /* 0x004fca0007ffe0ff */
[----:B------:R-:W-:-:S04]  /*1470*/  IMAD R15, R18, R9, RZ ;  /* 0x00000009120f7224 */ /* 0x000fc800078e02ff */
[----:B0-----:R-:W-:-:S07]  /*1480*/  IMAD.HI.U32 R27, R13, R15, R12 ;  /* 0x0000000f0d1b7227 */ /* 0x001fce00078e000c */
.L_x_11:
[----:B0-----:R-:W-:Y:S02]  /*1490*/  IABS R14, R21 ;  /* 0x00000015000e7213 */ /* 0x001fe40000000000 */
[----:B------:R-:W-:-:S03]  /*14a0*/  IABS R17, R20 ;  /* 0x0000001400117213 */ /* 0x000fc60000000000 */
[----:B------:R-:W-:-:S04]  /*14b0*/  IMAD.HI.U32 R12, R27, R14, RZ ;  /* 0x0000000e1b0c7227 */ /* 0x000fc800078e00ff */
[----:B------:R-:W-:-:S04]  /*14c0*/  IMAD.MOV R13, RZ, RZ, -R12 ;  /* 0x000000ffff0d7224 */ /* 0x000fc800078e0a0c */
[----:B------:R-:W-:Y:S01]  /*14d0*/  IMAD R14, R17, R13, R14 ;  /* 0x0000000d110e7224 */ /* 0x000fe200078e020e */
[----:B------:R-:W-:-:S04]  /*14e0*/  LOP3.LUT R13, R21, R20, RZ, 0x3c, !PT ;  /* 0x00000014150d7212 */ /* 0x000fc800078e3cff */
[----:B------:R-:W-:Y:S02]  /*14f0*/  ISETP.GT.U32.AND P2, PT, R9, R14, PT ;  /* 0x0000000e0900720c */ /* 0x000fe40003f44070 */
[----:B------:R-:W-:-:S11]  /*1500*/  ISETP.GE.AND P3, PT, R13, RZ, PT ;  /* 0x000000ff0d00720c */ /* 0x000fd60003f66270 */
[----:B------:R-:W-:Y:S01]  /*1510*/  @!P2 IMAD.IADD R14, R14, 0x1, -R17 ;  /* 0x000000010e0ea824 */ /* 0x000fe200078e0a11 */
[----:B------:R-:W-:Y:S02]  /*1520*/  @!P2 IADD3 R12, PT, PT, R12, 0x1, RZ ;  /* 0x000000010c0ca810 */ /* 0x000fe40007ffe0ff */
[----:B------:R-:W-:Y:S02]  /*1530*/  ISETP.NE.AND P2, PT, R20, RZ, PT ;  /* 0x000000ff1400720c */ /* 0x000fe40003f45270 */
[----:B------:R-:W-:-:S13]  /*1540*/  ISETP.GE.U32.AND P1, PT, R14, R9, PT ;  /* 0x000000090e00720c */ /* 0x000fda0003f26070 */
[----:B------:R-:W-:-:S04]  /*1550*/  @P1 VIADD R12, R12, 0x1 ;  /* 0x000000010c0c1836 */ /* 0x000fc80000000000 */
[----:B------:R-:W-:-:S05]  /*1560*/  IMAD.MOV.U32 R25, RZ, RZ, R12 ;  /* 0x000000ffff197224 */ /* 0x000fca00078e000c */
[----:B------:R-:W-:Y:S02]  /*1570*/  @!P3 IADD3 R25, PT, PT, -R25, RZ, RZ ;  /* 0x000000ff1919b210 */ /* 0x000fe40007ffe1ff */
[----:B------:R-:W-:-:S05]  /*1580*/  @!P2 LOP3.LUT R25, RZ, R20, RZ, 0x33, !PT ;  /* 0x00000014ff19a212 */ /* 0x000fca00078e33ff */
[----:B------:R-:W-:-:S04]  /*1590*/  IMAD.MOV R12, RZ, RZ, -R25 ;  /* 0x000000ffff0c7224 */ /* 0x000fc800078e0a19 */
[----:B------:R-:W-:-:S04]  /*15a0*/  IMAD R22, R20, R12, R21 ;  /* 0x0000000c14167224 */ /* 0x000fc800078e0215 */
[----:B------:R-:W-:-:S05]  /*15b0*/  VIADD R13, R22, 0x8 ;  /* 0x00000008160d7836 */ /* 0x000fca0000000000 */
[----:B------:R-:W-:-:S04]  /*15c0*/  ISETP.GT.AND P1, PT, R13, R20, PT ;  /* 0x000000140d00720c */ /* 0x000fc80003f24270 */
[----:B------:R-:W-:-:S13]  /*15d0*/  ISETP.GE.OR P1, PT, R25, R8, P1 ;  /* 0x000000081900720c */ /* 0x000fda0000f26670 */
[----:B------:R-:W0:Y:S01]  /*15e0*/  @!P1 LDC.64 R12, c[0x0][0x388] ;  /* 0x0000e200ff0c9b82 */ /* 0x000e220000000a00 */
[----:B------:R-:W-:-:S05]  /*15f0*/  @!P1 LEA R15, R10, R25, 0x5 ;  /* 0x000000190a0f9211 */ /* 0x000fca00078e28ff */
[----:B------:R-:W-:-:S05]  /*1600*/  @!P1 IMAD R15, R15, R20, R22 ;  /* 0x000000140f0f9224 */ /* 0x000fca00078e0216 */
[----:B------:R-:W-:-:S04]  /*1610*/  @!P1 IADD3 R14, P2, PT, R42, R15, RZ ;  /* 0x0000000f2a0e9210 */ /* 0x000fc80007f5e0ff */
[----:B------:R-:W-:Y:S02]  /*1620*/  @!P1 LEA.HI.X.SX32 R15, R15, R2, 0x1, P2 ;  /* 0x000000020f0f9211 */ /* 0x000fe400010f0eff */
[----:B0-----:R-:W-:-:S04]  /*1630*/  @!P1 LEA R12, P2, R14, R12, 0x1 ;  /* 0x0000000c0e0c9211 */ /* 0x001fc800078408ff */
[----:B------:R-:W-:-:S06]  /*1640*/  @!P1 LEA.HI.X R13, R14, R13, R15, 0x1, P2 ;  /* 0x0000000d0e0d9211 */ /* 0x000fcc00010f0c0f */
[----:B------:R-:W2:Y:S01]  /*1650*/  @!P1 LDG.E.128.CONSTANT R12, desc[UR12][R12.64] ;  /* 0x0000000c0c0c9981 */ /* 0x000ea2000c1e9d00 */
[----:B------:R-:W-:Y:S01]  /*1660*/  IMAD.U32 R18, RZ, RZ, UR8 ;  /* 0x00000008ff127e24 */ /* 0x000fe2000f8e00ff */
[----:B------:R-:W-:Y:S01]  /*1670*/  IADD3 R23, PT, PT, R23, 0x100, RZ ;  /* 0x0000010017177810 */ /* 0x000fe20007ffe0ff */
[----:B------:R-:W-:Y:S02]  /*1680*/  IMAD.U32 R19, RZ, RZ, UR16 ;  /* 0x00000010ff137e24 */ /* 0x000fe4000f8e00ff */
[----:B------:R-:W-:Y:S02]  /*1690*/  @!P1 IMAD R25, R25, 0x48, R22 ;  /* 0x0000004819199824 */ /* 0x000fe400078e0216 */
[----:B------:R-:W-:Y:S02]  /*16a0*/  VIADD R21, R21, 0x800 ;  /* 0x0000080015157836 */ /* 0x000fe40000000000 */
[----:B------:R-:W-:-:S05]  /*16b0*/  @!P1 IMAD.WIDE R18, R25, 0x2, R18 ;  /* 0x0000000219129825 */ /* 0x000fca00078e0212 */
[----:B--2---:R0:W-:Y:S01]  /*16c0*/  @!P1 ST.E.128 desc[UR12][R18.64], R12 ;  /* 0x0000000c12009985 */ /* 0x0041e2000c101d0c */
[----:B------:R-:W-:-:S13]  /*16d0*/  ISETP.GE.AND P1, PT, R23, R16, PT ;  /* 0x000000101700720c */ /* 0x000fda0003f26270 */
[----:B------:R-:W-:Y:S05]  /*16e0*/  @!P1 BRA `(.L_x_11) ;  /* 0xfffffffc00689947 */ /* 0x000fea000383ffff */
[----:B------:R-:W-:Y:S05]  /*16f0*/  BSYNC.RECONVERGENT B0 ;  /* 0x0000000000007941 */ /* 0x000fea0003800200 */
.L_x_10:
[----:B0-----:R-:W0:Y:S01]  /*1700*/  I2F.RP R14, R17 ;  /* 0x00000011000e7306 */ /* 0x001e220000209400 */
[----:B------:R-:W1:Y:S01]  /*1710*/  LDC R9, c[0x0][0x3ac] ;  /* 0x0000eb00ff097b82 */ /* 0x000e620000000800 */
[----:B------:R-:W-:-:S06]  /*1720*/  IMAD.MOV.U32 R21, RZ, RZ, R11 ;  /* 0x000000ffff157224 */ /* 0x000fcc00078e000b */
[----:B0-----:R-:W0:Y:S02]  /*1730*/  MUFU.RCP R14, R14 ;  /* 0x0000000e000e7308 */ /* 0x001e240000001000 */
[----:B0-----:R-:W-:-:S06]  /*1740*/  VIADD R12, R14, 0xffffffe ;  /* 0x0ffffffe0e0c7836 */ /* 0x001fcc0000000000 */
[----:B------:R0:W2:Y:S02]  /*1750*/  F2I.FTZ.U32.TRUNC.NTZ R13, R12 ;  /* 0x0000000c000d7305 */ /* 0x0000a4000021f000 */
[----:B0-----:R-:W-:Y:S01]  /*1760*/  IMAD.MOV.U32 R12, RZ, RZ, RZ ;  /* 0x000000ffff0c7224 */ /* 0x001fe200078e00ff */
[----:B--2---:R-:W-:-:S05]  /*1770*/  IADD3 R18, PT, PT, RZ, -R13, RZ ;  /* 0x8000000dff127210 */ /* 0x004fca0007ffe0ff */
[----:B------:R-:W-:-:S04]  /*1780*/  IMAD R15, R18, R17, RZ ;  /* 0x00000011120f7224 */ /* 0x000fc800078e02ff */
[----:B-1----:R-:W-:-:S07]  /*1790*/  IMAD.HI.U32 R25, R13, R15, R12 ;  /* 0x0000000f0d197227 */ /* 0x002fce00078e000c */
.L_x_14:
[C---:B0-----:R-:W-:Y:S01]  /*17a0*/  SHF.L.U32 R18, R21.reuse, 0x3, RZ ;  /* 0x0000000315127819 */ /* 0x041fe200000006ff */
[----:B------:R-:W-:Y:S01]  /*17b0*/  BSSY.RECONVERGENT B0, `(.L_x_12) ;  /* 0x0000025000007945 */ /* 0x000fe20003800200 */
[----:B------:R-:W-:Y:S02]  /*17c0*/  IABS R15, R9 ;  /* 0x00000009000f7213 */ /* 0x000fe40000000000 */
[----:B------:R-:W-:Y:S02]  /*17d0*/  IABS R14, R18 ;  /* 0x00000012000e7213 */ /* 0x000fe40000000000 */
[----:B------:R-:W-:-:S03]  /*17e0*/  IADD3 R21, PT, PT, R21, 0x100, RZ ;  /* 0x0000010015157810 */ /* 0x000fc60007ffe0ff */
        /* <DEDUP_REMOVED lines=13> */
[----:B------:R-:W-:Y:S02]  /*18c0*/  @!P2 LOP3.LUT R23, RZ, R9, RZ, 0x33, !PT ;  /* 0x00000009ff17a212 */ /* 0x000fe400078e33ff */
[----:B------:R-:W-:-:S03]  /*18d0*/  ISETP.GE.AND P2, PT, R21, R16, PT ;  /* 0x000000101500720c */ /* 0x000fc60003f46270 */
[----:B------:R-:W-:-:S04]  /*18e0*/  IMAD.MOV R12, RZ, RZ, -R23 ;  /* 0x000000ffff0c7224 */ /* 0x000fc800078e0a17 */
[----:B------:R-:W-:-:S04]  /*18f0*/  IMAD R20, R9, R12, R18 ;  /* 0x0000000c09147224 */ /* 0x000fc800078e0212 */
[----:B------:R-:W-:-:S05]  /*1900*/  VIADD R12, R20, 0x8 ;  /* 0x00000008140c7836 */ /* 0x000fca0000000000 */
[----:B------:R-:W-:-:S04]  /*1910*/  ISETP.GT.AND P1, PT, R12, R9, PT ;  /* 0x000000090c00720c */ /* 0x000fc80003f24270 */
[----:B------:R-:W-:-:S13]  /*1920*/  ISETP.GE.OR P1, PT, R23, R8, P1 ;  /* 0x000000081700720c */ /* 0x000fda0000f26670 */
[----:B------:R-:W-:Y:S05]  /*1930*/  @P1 BRA `(.L_x_13) ;  /* 0x0000000000301947 */ /* 0x000fea0003800000 */
[----:B------:R-:W-:-:S04]  /*1940*/  IMAD R12, R10, 0x20, R23 ;  /* 0x000000200a0c7824 */ /* 0x000fc800078e0217 */
[----:B------:R-:W-:-:S05]  /*1950*/  IMAD R13, R12, R9, R20 ;  /* 0x000000090c0d7224 */ /* 0x000fca00078e0214 */
[----:B------:R-:W-:-:S04]  /*1960*/  IADD3 R14, P1, PT, R42, R13, RZ ;  /* 0x0000000d2a0e7210 */ /* 0x000fc80007f3e0ff */
[----:B------:R-:W-:Y:S02]  /*1970*/  LEA.HI.X.SX32 R13, R13, R2, 0x1, P1 ;  /* 0x000000020d0d7211 */ /* 0x000fe400008f0eff */
[----:B------:R-:W-:-:S04]  /*1980*/  LEA R12, P1, R14, UR18, 0x1 ;  /* 0x000000120e0c7c11 */ /* 0x000fc8000f8208ff */
[----:B------:R-:W-:-:S06]  /*1990*/  LEA.HI.X R13, R14, UR19, R13, 0x1, P1 ;  /* 0x000000130e0d7c11 */ /* 0x000fcc00088f0c0d */
[----:B------:R-:W2:Y:S01]  /*19a0*/  LDG.E.128.CONSTANT R12, desc[UR12][R12.64] ;  /* 0x0000000c0c0c7981 */ /* 0x000ea2000c1e9d00 */
[----:B------:R-:W-:Y:S01]  /*19b0*/  MOV R19, UR15 ;  /* 0x0000000f00137c02 */ /* 0x000fe20008000f00 */
[----:B------:R-:W-:Y:S02]  /*19c0*/  IMAD.U32 R18, RZ, RZ, UR7 ;  /* 0x00000007ff127e24 */ /* 0x000fe4000f8e00ff */
[----:B------:R-:W-:-:S04]  /*19d0*/  IMAD R23, R23, 0x48, R20 ;  /* 0x0000004817177824 */ /* 0x000fc800078e0214 */
[----:B------:R-:W-:-:S05]  /*19e0*/  IMAD.WIDE R18, R23, 0x2, R18 ;  /* 0x0000000217127825 */ /* 0x000fca00078e0212 */
[----:B--2---:R0:W-:Y:S02]  /*19f0*/  ST.E.128 desc[UR12][R18.64], R12 ;  /* 0x0000000c12007985 */ /* 0x0041e4000c101d0c */
.L_x_13:
[----:B------:R-:W-:Y:S05]  /*1a00*/  BSYNC.RECONVERGENT B0 ;  /* 0x0000000000007941 */ /* 0x000fea0003800200 */
.L_x_12:
[----:B------:R-:W-:Y:S05]  /*1a10*/  @!P2 BRA `(.L_x_14) ;  /* 0xfffffffc0060a947 */ /* 0x000fea000383ffff */
.L_x_9:
[----:B------:R-:W-:Y:S01]  /*1a20*/  ISETP.LE.OR P1, PT, R43, R5, !P0 ;  /* 0x000000052b00720c */ /* 0x000fe20004723670 */
[----:B------:R-:W-:Y:S05]  /*1a30*/  WARPSYNC.ALL ;  /* 0x0000000000007948 */ /* 0x000fea0003800000 */
[----:B------:R-:W-:Y:S07]  /*1a40*/  BAR.SYNC.DEFER_BLOCKING 0x0 ;  /* 0x0000000000007b1d */ /* 0x000fee0000010000 */
[----:B------:R-:W-:Y:S05]  /*1a50*/  @P1 BRA `(.L_x_15) ;  /* 0x0000000400081947 */ /* 0x000fea0003800000 */
[----:B------:R-:W1:Y:S01]  /*1a60*/  S2R R37, SR_LANEID ;  /* 0x0000000000257919 */ /* 0x000e620000000000 */
[----:B------:R-:W-:Y:S01]  /*1a70*/  IMAD.MOV.U32 R39, RZ, RZ, RZ ;  /* 0x000000ffff277224 */ /* 0x000fe200078e00ff */
[----:B-1----:R-:W-:Y:S02]  /*1a80*/  LOP3.LUT R38, R37, 0x3, RZ, 0xc0, !PT ;  /* 0x0000000325267812 */ /* 0x002fe400078ec0ff */
[----:B------:R-:W-:-:S05]  /*1a90*/  SHF.R.U32.HI R37, RZ, 0x2, R37 ;  /* 0x00000002ff257819 */ /* 0x000fca0000011625 */
[----:B0-----:R-:W-:-:S03]  /*1aa0*/  IMAD.WIDE.U32 R12, R37, 0x24, R38 ;  /* 0x00000024250c7825 */ /* 0x001fc600078e0026 */
[C---:B------:R-:W-:Y:S02]  /*1ab0*/  LEA R46, P1, R12.reuse, R50, 0x2 ;  /* 0x000000320c2e7211 */ /* 0x040fe400078210ff */
[C---:B------:R-:W-:Y:S02]  /*1ac0*/  LEA R44, P2, R12.reuse, R48, 0x2 ;  /* 0x000000300c2c7211 */ /* 0x040fe400078410ff */
[C-C-:B------:R-:W-:Y:S02]  /*1ad0*/  LEA.HI.X R47, R12.reuse, R51, R13.reuse, 0x2, P1 ;  /* 0x000000330c2f7211 */ /* 0x140fe400008f140d */
[----:B------:R-:W-:-:S03]  /*1ae0*/  LEA.HI.X R45, R12, R49, R13, 0x2, P2 ;  /* 0x000000310c2d7211 */ /* 0x000fc600010f140d */
[----:B------:R-:W2:Y:S04]  /*1af0*/  LD.E R24, desc[UR12][R46.64] ;  /* 0x0000000c2e187980 */ /* 0x000ea8000c101900 */
[----:B------:R-:W2:Y:S04]  /*1b00*/  LD.E R12, desc[UR12][R44.64] ;  /* 0x0000000c2c0c7980 */ /* 0x000ea8000c101900 */
[----:B------:R-:W2:Y:S04]  /*1b10*/  LD.E R13, desc[UR12][R44.64+0x10] ;  /* 0x0000100c2c0d7980 */ /* 0x000ea8000c101900 */
[----:B------:R-:W2:Y:S04]  /*1b20*/  LD.E R25, desc[UR12][R46.64+0x480] ;  /* 0x0004800c2e197980 */ /* 0x000ea8000c101900 */
[----:B------:R-:W2:Y:S04]  /*1b30*/  LD.E R26, desc[UR12][R46.64+0x10] ;  /* 0x0000100c2e1a7980 */ /* 0x000ea8000c101900 */
[----:B------:R-:W2:Y:S04]  /*1b40*/  LD.E R27, desc[UR12][R46.64+0x490] ;  /* 0x0004900c2e1b7980 */ /* 0x000ea8000c101900 */
[----:B------:R-:W3:Y:S04]  /*1b50*/  LD.E R16, desc[UR12][R44.64+0x480] ;  /* 0x0004800c2c107980 */ /* 0x000ee8000c101900 */
[----:B------:R-:W3:Y:S04]  /*1b60*/  LD.E R17, desc[UR12][R44.64+0x490] ;  /* 0x0004900c2c117980 */ /* 0x000ee8000c101900 */
[----:B------:R-:W4:Y:S04]  /*1b70*/  LD.E R30, desc[UR12][R44.64+0x20] ;  /* 0x0000200c2c1e7980 */ /* 0x000f28000c101900 */
[----:B------:R-:W4:Y:S04]  /*1b80*/  LD.E R31, desc[UR12][R44.64+0x30] ;  /* 0x0000300c2c1f7980 */ /* 0x000f28000c101900 */
[----:B------:R-:W4:Y:S04]  /*1b90*/  LD.E R20, desc[UR12][R46.64+0x20] ;  /* 0x0000200c2e147980 */ /* 0x000f28000c101900 */
[----:B------:R-:W4:Y:S04]  /*1ba0*/  LD.E R21, desc[UR12][R46.64+0x4a0] ;  /* 0x0004a00c2e157980 */ /* 0x000f28000c101900 */
[----:B------:R-:W4:Y:S04]  /*1bb0*/  LD.E R22, desc[UR12][R46.64+0x30] ;  /* 0x0000300c2e167980 */ /* 0x000f28000c101900 */
[----:B------:R-:W4:Y:S04]  /*1bc0*/  LD.E R23, desc[UR12][R46.64+0x4b0] ;  /* 0x0004b00c2e177980 */ /* 0x000f28000c101900 */
[----:B------:R-:W5:Y:S04]  /*1bd0*/  LD.E R32, desc[UR12][R44.64+0x4a0] ;  /* 0x0004a00c2c207980 */ /* 0x000f68000c101900 */
[----:B------:R-:W5:Y:S01]  /*1be0*/  LD.E R33, desc[UR12][R44.64+0x4b0] ;  /* 0x0004b00c2c217980 */ /* 0x000f62000c101900 */
[----:B------:R-:W-:Y:S05]  /*1bf0*/  WARPSYNC.ALL ;  /* 0x0000000000007948 */ /* 0x000fea0003800000 */
[----:B------:R-:W5:Y:S01]  /*1c00*/  LD.E R28, desc[UR12][R44.64+0x40] ;  /* 0x0000400c2c1c7980 */ /* 0x000f62000c101900 */
[----:B------:R-:W0:Y:S03]  /*1c10*/  LDCU UR5, c[0x0][0x3b0] ;  /* 0x00007600ff0577ac */ /* 0x000e260008000800 */
[----:B------:R-:W5:Y:S04]  /*1c20*/  LD.E R29, desc[UR12][R44.64+0x50] ;  /* 0x0000500c2c1d7980 */ /* 0x000f68000c101900 */
[----:B------:R-:W5:Y:S04]  /*1c30*/  LD.E R18, desc[UR12][R46.64+0x50] ;  /* 0x0000500c2e127980 */ /* 0x000f68000c101900 */
[----:B------:R-:W5:Y:S04]  /*1c40*/  LD.E R19, desc[UR12][R46.64+0x4d0] ;  /* 0x0004d00c2e137980 */ /* 0x000f68000c101900 */
[----:B------:R-:W5:Y:S04]  /*1c50*/  LD.E R34, desc[UR12][R44.64+0x60] ;  /* 0x0000600c2c227980 */ /* 0x000f68000c101900 */
[----:B------:R-:W5:Y:S01]  /*1c60*/  LD.E R35, desc[UR12][R44.64+0x70] ;  /* 0x0000700c2c237980 */ /* 0x000f62000c101900 */
[C---:B--2---:R-:W-:Y:S08]  /*1c70*/  HMMA.16816.F32 R12, R24.reuse, R12, RZ ;  /* 0x0000000c180c723c */ /* 0x044ff000000018ff */
[----:B---3--:R-:W-:Y:S01]  /*1c80*/  HMMA.16816.F32 R24, R24, R16, RZ ;  /* 0x000000101818723c */ /* 0x008fe200000018ff */
[----:B------:R-:W2:Y:S04]  /*1c90*/  LD.E R16, desc[UR12][R46.64+0x40] ;  /* 0x0000400c2e107980 */ /* 0x000ea8000c101900 */
[----:B------:R-:W2:Y:S07]  /*1ca0*/  LD.E R17, desc[UR12][R46.64+0x4c0] ;  /* 0x0004c00c2e117980 */ /* 0x000eae000c101900 */
[C---:B----4-:R-:W-:Y:S01]  /*1cb0*/  HMMA.16816.F32 R12, R20.reuse, R30, R12 ;  /* 0x0000001e140c723c */ /* 0x050fe2000000180c */
[----:B------:R-:W3:Y:S04]  /*1cc0*/  LD.E R30, desc[UR12][R44.64+0x4c0] ;  /* 0x0004c00c2c1e7980 */ /* 0x000ee8000c101900 */
[----:B------:R-:W3:Y:S03]  /*1cd0*/  LD.E R31, desc[UR12][R44.64+0x4d0] ;  /* 0x0004d00c2c1f7980 */ /* 0x000ee6000c101900 */
[----:B-----5:R-:W-:Y:S01]  /*1ce0*/  HMMA.16816.F32 R24, R20, R32, R24 ;  /* 0x000000201418723c */ /* 0x020fe20000001818 */
[----:B------:R-:W4:Y:S04]  /*1cf0*/  LD.E R20, desc[UR12][R46.64+0x60] ;  /* 0x0000600c2e147980 */ /* 0x000f28000c101900 */
[----:B------:R-:W4:Y:S04]  /*1d00*/  LD.E R21, desc[UR12][R46.64+0x4e0] ;  /* 0x0004e00c2e157980 */ /* 0x000f28000c101900 */
[----:B------:R-:W4:Y:S04]  /*1d10*/  LD.E R22, desc[UR12][R46.64+0x70] ;  /* 0x0000700c2e167980 */ /* 0x000f28000c101900 */
[----:B------:R-:W4:Y:S04]  /*1d20*/  LD.E R23, desc[UR12][R46.64+0x4f0] ;  /* 0x0004f00c2e177980 */ /* 0x000f28000c101900 */
[----:B------:R-:W5:Y:S04]  /*1d30*/  LD.E R32, desc[UR12][R44.64+0x4e0] ;  /* 0x0004e00c2c207980 */ /* 0x000f68000c101900 */
[----:B------:R-:W5:Y:S01]  /*1d40*/  LD.E R33, desc[UR12][R44.64+0x4f0] ;  /* 0x0004f00c2c217980 */ /* 0x000f62000c101900 */
[----:B------:R-:W-:Y:S01]  /*1d50*/  IMAD.WIDE.U32 R38, R37, 0x18, R38 ;  /* 0x0000001825267825 */ /* 0x000fe200078e0026 */
[C---:B--2---:R-:W-:Y:S08]  /*1d60*/  HMMA.16816.F32 R12, R16.reuse, R28, R12 ;  /* 0x0000001c100c723c */ /* 0x044ff0000000180c */
[----:B---3--:R-:W-:Y:S01]  /*1d70*/  HMMA.16816.F32 R24, R16, R30, R24 ;  /* 0x0000001e1018723c */ /* 0x008fe20000001818 */
[----:B------:R-:W-:-:S11]  /*1d80*/  LEA R16, P1, R38, R52, 0x3 ;  /* 0x0000003426107211 */ /* 0x000fd600078218ff */
[C---:B----4-:R-:W-:Y:S08]  /*1d90*/  HMMA.16816.F32 R12, R20.reuse, R34, R12 ;  /* 0x00000022140c723c */ /* 0x050ff0000000180c */
[----:B-----5:R-:W-:Y:S01]  /*1da0*/  HMMA.16816.F32 R24, R20, R32, R24 ;  /* 0x000000201418723c */ /* 0x020fe20000001818 */
[----:B------:R-:W-:-:S10]  /*1db0*/  LEA.HI.X R17, R38, R53, R39, 0x3, P1 ;  /* 0x0000003526117211 */ /* 0x000fd400008f1c27 */
[----:B0-----:R-:W-:Y:S01]  /*1dc0*/  FMUL R12, R12, UR5 ;  /* 0x000000050c0c7c20 */ /* 0x001fe20008400000 */
[----:B------:R-:W-:Y:S01]  /*1dd0*/  FMUL R13, R13, UR5 ;  /* 0x000000050d0d7c20 */ /* 0x000fe20008400000 */
[----:B------:R-:W-:Y:S01]  /*1de0*/  FMUL R14, R14, UR5 ;  /* 0x000000050e0e7c20 */ /* 0x000fe20008400000 */
[----:B------:R-:W-:-:S05]  /*1df0*/  FMUL R15, R15, UR5 ;  /* 0x000000050f0f7c20 */ /* 0x000fca0008400000 */
[----:B------:R-:W-:Y:S01]  /*1e00*/  FMUL R24, R24, UR5 ;  /* 0x0000000518187c20 */ /* 0x000fe20008400000 */
[----:B------:R-:W-:Y:S01]  /*1e10*/  FMUL R25, R25, UR5 ;  /* 0x0000000519197c20 */ /* 0x000fe20008400000 */
[----:B------:R-:W-:Y:S01]  /*1e20*/  FMUL R26, R26, UR5 ;  /* 0x000000051a1a7c20 */ /* 0x000fe20008400000 */
[----:B------:R-:W-:Y:S01]  /*1e30*/  FMUL R27, R27, UR5 ;  /* 0x000000051b1b7c20 */ /* 0x000fe20008400000 */
[----:B------:R1:W-:Y:S04]  /*1e40*/  ST.E.64 desc[UR12][R16.64], R12 ;  /* 0x0000000c10007985 */ /* 0x0003e8000c101b0c */
[----:B------:R1:W-:Y:S04]  /*1e50*/  ST.E.64 desc[UR12][R16.64+0x600], R14 ;  /* 0x0006000e10007985 */ /* 0x0003e8000c101b0c */
[----:B------:R1:W-:Y:S04]  /*1e60*/  ST.E.64 desc[UR12][R16.64+0x20], R24 ;  /* 0x0000201810007985 */ /* 0x0003e8000c101b0c */
[----:B------:R1:W-:Y:S02]  /*1e70*/  ST.E.64 desc[UR12][R16.64+0x620], R26 ;  /* 0x0006201a10007985 */ /* 0x0003e4000c101b0c */
.L_x_15:
[----:B------:R-:W-:Y:S01]  /*1e80*/  ISETP.GE.AND P1, PT, R11, R40, PT ;  /* 0x000000280b00720c */ /* 0x000fe20003f26270 */
[----:B------:R-:W-:Y:S05]  /*1e90*/  WARPSYNC.ALL ;  /* 0x0000000000007948 */ /* 0x000fea0003800000 */
[----:B------:R-:W-:Y:S06]  /*1ea0*/  BAR.SYNC.DEFER_BLOCKING 0x0 ;  /* 0x0000000000007b1d */ /* 0x000fec0000010000 */
[----:B------:R-:W-:Y:S04]  /*1eb0*/  BSSY.RECONVERGENT B0, `(.L_x_16) ;  /* 0x000015b000007945 */ /* 0x000fe80003800200 */
[----:B------:R-:W-:Y:S05]  /*1ec0*/  @P1 BRA `(.L_x_17) ;  /* 0x0000001400641947 */ /* 0x000fea0003800000 */
[----:B------:R2:W3:Y:S01]  /*1ed0*/  LDS R30, [R3] ;  /* 0x00000000031e7984 */ /* 0x0004e20000000800 */
[----:B------:R-:W-:Y:S01]  /*1ee0*/  ISETP.GE.AND P1, PT, R43, 0x1, PT ;  /* 0x000000012b00780c */ /* 0x000fe20003f26270 */
[----:B------:R-:W-:Y:S01]  /*1ef0*/  BSSY.RECONVERGENT B1, `(.L_x_18) ;  /* 0x0000057000017945 */ /* 0x000fe20003800200 */
[----:B------:R-:W-:Y:S01]  /*1f00*/  IMAD.MOV.U32 R45, RZ, RZ, -0x800000 ;  /* 0xff800000ff2d7424 */ /* 0x000fe200078e00ff */
[----:B------:R2:W4:Y:S10]  /*1f10*/  LDS R31, [R4] ;  /* 0x00000000041f7984 */ /* 0x0005340000000800 */
[----:B--2---:R-:W-:Y:S05]  /*1f20*/  @!P1 BRA `(.L_x_19) ;  /* 0x00000004004c9947 */ /* 0x004fea0003800000 */
[----:B------:R-:W-:Y:S01]  /*1f30*/  ISETP.GE.AND P1, PT, R7, 0x10, PT ;  /* 0x000000100700780c */ /* 0x000fe20003f26270 */
[----:B------:R-:W-:Y:S01]  /*1f40*/  BSSY.RECONVERGENT B2, `(.L_x_20) ;  /* 0x0000019000027945 */ /* 0x000fe20003800200 */
[----:B------:R-:W-:Y:S01]  /*1f50*/  LOP3.LUT P2, R34, R36, 0xf, RZ, 0xc0, !PT ;  /* 0x0000000f24227812 */ /* 0x000fe2000784c0ff */
[----:B------:R-:W-:Y:S01]  /*1f60*/  IMAD.MOV.U32 R33, RZ, RZ, RZ ;  /* 0x000000ffff217224 */ /* 0x000fe200078e00ff */
[----:B------:R-:W-:-:S09]  /*1f70*/  MOV R45, 0xff800000 ;  /* 0xff800000002d7802 */ /* 0x000fd20000000f00 */
[----:B------:R-:W-:Y:S05]  /*1f80*/  @!P1 BRA `(.L_x_21) ;  /* 0x0000000000509947 */ /* 0x000fea0003800000 */
[----:B------:R-:W-:Y:S01]  /*1f90*/  LOP3.LUT R33, R36, 0x30, RZ, 0xc0, !PT ;  /* 0x0000003024217812 */ /* 0x000fe200078ec0ff */
[----:B------:R-:W-:Y:S01]  /*1fa0*/  IMAD.MOV.U32 R45, RZ, RZ, -0x800000 ;  /* 0xff800000ff2d7424 */ /* 0x000fe200078e00ff */
[----:B------:R-:W-:-:S07]  /*1fb0*/  MOV R32, RZ ;  /* 0x000000ff00207202 */ /* 0x000fce0000000f00 */
.L_x_22:
[----:B------:R-:W-:-:S04]  /*1fc0*/  IMAD.IADD R29, R6, 0x1, R32 ;  /* 0x00000001061d7824 */ /* 0x000fc800078e0220 */
[----:B------:R-:W-:-:S05]  /*1fd0*/  IMAD.WIDE.U32 R28, R29, 0x4, R56 ;  /* 0x000000041d1c7825 */ /* 0x000fca00078e0038 */
[----:B01----:R-:W2:Y:S04]  /*1fe0*/  LD.E.128 R12, desc[UR12][R28.64] ;  /* 0x0000000c1c0c7980 */ /* 0x003ea8000c101d00 */
[----:B------:R-:W5:Y:S04]  /*1ff0*/  LD.E.128 R16, desc[UR12][R28.64+0x10] ;  /* 0x0000100c1c107980 */ /* 0x000f68000c101d00 */
[----:B------:R-:W3:Y:S04]  /*2000*/  LD.E.128 R20, desc[UR12][R28.64+0x20] ;  /* 0x0000200c1c147980 */ /* 0x000ee8000c101d00 */
[----:B------:R-:W4:Y:S01]  /*2010*/  LD.E.128 R24, desc[UR12][R28.64+0x30] ;  /* 0x0000300c1c187980 */ /* 0x000f22000c101d00 */
[----:B------:R-:W-:-:S05]  /*2020*/  VIADD R32, R32, 0x10 ;  /* 0x0000001020207836 */ /* 0x000fca0000000000 */
[----:B------:R-:W-:Y:S02]  /*2030*/  ISETP.NE.AND P1, PT, R32, R33, PT ;  /* 0x000000212000720c */ /* 0x000fe40003f25270 */
[----:B--2---:R-:W-:-:S04]  /*2040*/  FMNMX3 R12, R45, R12, R13, !PT ;  /* 0x0000000c2d0c7276 */ /* 0x004fc8000780000d */
[----:B------:R-:W-:-:S04]  /*2050*/  FMNMX3 R12, R12, R14, R15, !PT ;  /* 0x0000000e0c0c7276 */ /* 0x000fc8000780000f */
[----:B-----5:R-:W-:-:S04]  /*2060*/  FMNMX3 R12, R12, R16, R17, !PT ;  /* 0x000000100c0c7276 */ /* 0x020fc80007800011 */
[----:B------:R-:W-:-:S04]  /*2070*/  FMNMX3 R12, R12, R18, R19, !PT ;  /* 0x000000120c0c7276 */ /* 0x000fc80007800013 */
[----:B---3--:R-:W-:-:S04]  /*2080*/  FMNMX3 R12, R12, R20, R21, !PT ;  /* 0x000000140c0c7276 */ /* 0x008fc80007800015 */
[----:B------:R-:W-:-:S04]  /*2090*/  FMNMX3 R12, R12, R22, R23, !PT ;  /* 0x000000160c0c7276 */ /* 0x000fc80007800017 */
[----:B----4-:R-:W-:-:S04]  /*20a0*/  FMNMX3 R12, R12, R24, R25, !PT ;  /* 0x000000180c0c7276 */ /* 0x010fc80007800019 */
[----:B------:R-:W-:Y:S01]  /*20b0*/  FMNMX3 R45, R12, R26, R27, !PT ;  /* 0x0000001a0c2d7276 */ /* 0x000fe2000780001b */
[----:B------:R-:W-:Y:S06]  /*20c0*/  @P1 BRA `(.L_x_22) ;  /* 0xfffffffc00bc1947 */ /* 0x000fec000383ffff */
.L_x_21:
[----:B------:R-:W-:Y:S05]  /*20d0*/  BSYNC.RECONVERGENT B2 ;  /* 0x0000000000027941 */ /* 0x000fea0003800200 */
.L_x_20:
[----:B------:R-:W-:Y:S05]  /*20e0*/  @!P2 BRA `(.L_x_19) ;  /* 0x0000000000dca947 */ /* 0x000fea0003800000 */
[----:B------:R-:W-:Y:S01]  /*20f0*/  ISETP.GE.U32.AND P1, PT, R34, 0x8, PT ;  /* 0x000000082200780c */ /* 0x000fe20003f26070 */
[----:B------:R-:W-:Y:S01]  /*2100*/  BSSY.RECONVERGENT B2, `(.L_x_23) ;  /* 0x0000012000027945 */ /* 0x000fe20003800200 */
[----:B------:R-:W-:-:S11]  /*2110*/  LOP3.LUT P2, R23, R36, 0x7, RZ, 0xc0, !PT ;  /* 0x0000000724177812 */ /* 0x000fd6000784c0ff */
[----:B------:R-:W-:Y:S05]  /*2120*/  @!P1 BRA `(.L_x_24) ;  /* 0x00000000003c9947 */ /* 0x000fea0003800000 */
[CC--:B01----:R-:W-:Y:S02]  /*2130*/  IADD3 R12, P1, PT, R6.reuse, R33.reuse, RZ ;  /* 0x00000021060c7210 */ /* 0x0c3fe40007f3e0ff */
[----:B------:R-:W-:-:S03]  /*2140*/  IADD3 R21, PT, PT, R6, R33, RZ ;  /* 0x0000002106157210 */ /* 0x000fc60007ffe0ff */
[----:B------:R-:W-:Y:S01]  /*2150*/  IMAD.X R13, RZ, RZ, RZ, P1 ;  /* 0x000000ffff0d7224 */ /* 0x000fe200008e06ff */
[----:B------:R-:W-:Y:S01]  /*2160*/  LEA R16, P1, R12, UR10, 0x2 ;  /* 0x0000000a0c107c11 */ /* 0x000fe2000f8210ff */
[----:B------:R-:W-:-:S03]  /*2170*/  IMAD.WIDE.U32 R20, R21, 0x4, R56 ;  /* 0x0000000415147825 */ /* 0x000fc600078e0038 */
[----:B------:R-:W-:-:S03]  /*2180*/  LEA.HI.X R17, R12, UR14, R13, 0x2, P1 ;  /* 0x0000000e0c117c11 */ /* 0x000fc600088f140d */
[----:B------:R-:W2:Y:S04]  /*2190*/  LD.E R20, desc[UR12][R20.64] ;  /* 0x0000000c14147980 */ /* 0x000ea8000c101900 */
[----:B------:R-:W2:Y:S04]  /*21a0*/  LD.E R22, desc[UR12][R16.64+0x4] ;  /* 0x0000040c10167980 */ /* 0x000ea8000c101900 */
[----:B------:R-:W5:Y:S04]  /*21b0*/  LD.E.64 R18, desc[UR12][R16.64+0x8] ;  /* 0x0000080c10127980 */ /* 0x000f68000c101b00 */
[----:B------:R-:W3:Y:S01]  /*21c0*/  LD.E.128 R12, desc[UR12][R16.64+0x10] ;  /* 0x0000100c100c7980 */ /* 0x000ee2000c101d00 */
[----:B------:R-:W-:Y:S01]  /*21d0*/  VIADD R33, R33, 0x8 ;  /* 0x0000000821217836 */ /* 0x000fe20000000000 */
[----:B--2---:R-:W-:-:S04]  /*21e0*/  FMNMX3 R22, R45, R20, R22, !PT ;  /* 0x000000142d167276 */ /* 0x004fc80007800016 */
[----:B-----5:R-:W-:-:S04]  /*21f0*/  FMNMX3 R18, R22, R18, R19, !PT ;  /* 0x0000001216127276 */ /* 0x020fc80007800013 */
[----:B---3--:R-:W-:-:S04]  /*2200*/  FMNMX3 R12, R18, R12, R13, !PT ;  /* 0x0000000c120c7276 */ /* 0x008fc8000780000d */
[----:B------:R-:W-:-:S07]  /*2210*/  FMNMX3 R45, R12, R14, R15, !PT ;  /* 0x0000000e0c2d7276 */ /* 0x000fce000780000f */
.L_x_24:
[----:B------:R-:W-:Y:S05]  /*2220*/  BSYNC.RECONVERGENT B2 ;  /* 0x0000000000027941 */ /* 0x000fea0003800200 */
.L_x_23:
[----:B------:R-:W-:Y:S05]  /*2230*/  @!P2 BRA `(.L_x_19) ;  /* 0x000000000088a947 */ /* 0x000fea0003800000 */
[----:B------:R-:W-:Y:S01]  /*2240*/  ISETP.GE.U32.AND P1, PT, R23, 0x4, PT ;  /* 0x000000041700780c */ /* 0x000fe20003f26070 */
[----:B------:R-:W-:Y:S01]  /*2250*/  BSSY.RECONVERGENT B2, `(.L_x_25) ;  /* 0x0000010000027945 */ /* 0x000fe20003800200 */
[----:B-1----:R-:W-:-:S04]  /*2260*/  LOP3.LUT R17, R36, 0x3, RZ, 0xc0, !PT ;  /* 0x0000000324117812 */ /* 0x002fc800078ec0ff */
[----:B------:R-:W-:-:S07]  /*2270*/  ISETP.NE.AND P2, PT, R17, RZ, PT ;  /* 0x000000ff1100720c */ /* 0x000fce0003f45270 */
[----:B------:R-:W-:Y:S06]  /*2280*/  @!P1 BRA `(.L_x_26) ;  /* 0x0000000000309947 */ /* 0x000fec0003800000 */
[CC--:B0-----:R-:W-:Y:S02]  /*2290*/  IADD3 R13, P1, PT, R6.reuse, R33.reuse, RZ ;  /* 0x00000021060d7210 */ /* 0x0c1fe40007f3e0ff */
[----:B------:R-:W-:-:S03]  /*22a0*/  IADD3 R15, PT, PT, R6, R33, RZ ;  /* 0x00000021060f7210 */ /* 0x000fc60007ffe0ff */
[----:B------:R-:W-:Y:S01]  /*22b0*/  IMAD.X R16, RZ, RZ, RZ, P1 ;  /* 0x000000ffff107224 */ /* 0x000fe200008e06ff */
[----:B------:R-:W-:Y:S01]  /*22c0*/  LEA R12, P1, R13, UR10, 0x2 ;  /* 0x0000000a0d0c7c11 */ /* 0x000fe2000f8210ff */
[----:B------:R-:W-:-:S03]  /*22d0*/  IMAD.WIDE.U32 R14, R15, 0x4, R56 ;  /* 0x000000040f0e7825 */ /* 0x000fc600078e0038 */
[----:B------:R-:W-:-:S03]  /*22e0*/  LEA.HI.X R13, R13, UR14, R16, 0x2, P1 ;  /* 0x0000000e0d0d7c11 */ /* 0x000fc600088f1410 */
[----:B------:R-:W2:Y:S04]  /*22f0*/  LD.E R14, desc[UR12][R14.64] ;  /* 0x0000000c0e0e7980 */ /* 0x000ea8000c101900 */
[----:B------:R-:W2:Y:S04]  /*2300*/  LD.E R16, desc[UR12][R12.64+0x4] ;  /* 0x0000040c0c107980 */ /* 0x000ea8000c101900 */
[----:B------:R-:W5:Y:S01]  /*2310*/  LD.E.64 R18, desc[UR12][R12.64+0x8] ;  /* 0x0000080c0c127980 */ /* 0x000f62000c101b00 */
[----:B------:R-:W-:Y:S01]  /*2320*/  VIADD R33, R33, 0x4 ;  /* 0x0000000421217836 */ /* 0x000fe20000000000 */
[----:B--2---:R-:W-:-:S04]  /*2330*/  FMNMX3 R16, R45, R14, R16, !PT ;  /* 0x0000000e2d107276 */ /* 0x004fc80007800010 */
[----:B-----5:R-:W-:-:S07]  /*2340*/  FMNMX3 R45, R16, R18, R19, !PT ;  /* 0x00000012102d7276 */ /* 0x020fce0007800013 */
.L_x_26:
[----:B------:R-:W-:Y:S05]  /*2350*/  BSYNC.RECONVERGENT B2 ;  /* 0x0000000000027941 */ /* 0x000fea0003800200 */
.L_x_25:
[----:B------:R-:W-:Y:S05]  /*2360*/  @!P2 BRA `(.L_x_19) ;  /* 0x00000000003ca947 */ /* 0x000fea0003800000 */
[----:B0-----:R-:W-:-:S05]  /*2370*/  IADD3 R13, PT, PT, R6, R33, RZ ;  /* 0x00000021060d7210 */ /* 0x001fca0007ffe0ff */
[----:B------:R-:W-:-:S06]  /*2380*/  IMAD.WIDE.U32 R12, R13, 0x4, R56 ;  /* 0x000000040d0c7825 */ /* 0x000fcc00078e0038 */
[----:B------:R-:W2:Y:S01]  /*2390*/  LD.E R12, desc[UR12][R12.64] ;  /* 0x0000000c0c0c7980 */ /* 0x000ea2000c101900 */
[----:B------:R-:W-:Y:S02]  /*23a0*/  ISETP.NE.AND P1, PT, R17, 0x1, PT ;  /* 0x000000011100780c */ /* 0x000fe40003f25270 */
[----:B--2---:R-:W-:-:S11]  /*23b0*/  FMNMX R45, R45, R12, !PT ;  /* 0x0000000c2d2d7209 */ /* 0x004fd60007800000 */
[----:B------:R-:W-:Y:S05]  /*23c0*/  @!P1 BRA `(.L_x_19) ;  /* 0x0000000000249947 */ /* 0x000fea0003800000 */
[----:B------:R-:W-:-:S05]  /*23d0*/  IADD3 R33, P1, PT, R6, R33, RZ ;  /* 0x0000002106217210 */ /* 0x000fca0007f3e0ff */
[----:B------:R-:W-:Y:S01]  /*23e0*/  IMAD.X R14, RZ, RZ, RZ, P1 ;  /* 0x000000ffff0e7224 */ /* 0x000fe200008e06ff */
[----:B------:R-:W-:-:S04]  /*23f0*/  LEA R12, P1, R33, UR10, 0x2 ;  /* 0x0000000a210c7c11 */ /* 0x000fc8000f8210ff */
[----:B------:R-:W-:-:S05]  /*2400*/  LEA.HI.X R13, R33, UR14, R14, 0x2, P1 ;  /* 0x0000000e210d7c11 */ /* 0x000fca00088f140e */
[----:B------:R-:W2:Y:S04]  /*2410*/  LD.E R14, desc[UR12][R12.64+0x4] ;  /* 0x0000040c0c0e7980 */ /* 0x000ea8000c101900 */
[----:B------:R-:W5:Y:S01]  /*2420*/  LD.E R16, desc[UR12][R12.64+0x8] ;  /* 0x0000080c0c107980 */ /* 0x000f62000c101900 */
[----:B------:R-:W-:Y:S02]  /*2430*/  ISETP.NE.AND P1, PT, R17, 0x2, PT ;  /* 0x000000021100780c */ /* 0x000fe40003f25270 */
[----:B--2---:R-:W-:-:S11]  /*2440*/  FMNMX R45, R45, R14, !PT ;  /* 0x0000000e2d2d7209 */ /* 0x004fd60007800000 */
[----:B-----5:R-:W-:-:S07]  /*2450*/  @P1 FMNMX R45, R45, R16, !PT ;  /* 0x000000102d2d1209 */ /* 0x020fce0007800000 */
.L_x_19:
[----:B------:R-:W-:Y:S05]  /*2460*/  BSYNC.RECONVERGENT B1 ;  /* 0x0000000000017941 */ /* 0x000fea0003800200 */
.L_x_18:
[----:B------:R-:W-:Y:S01]  /*2470*/  ISETP.GE.AND P1, PT, R43, 0x1, PT ;  /* 0x000000012b00780c */ /* 0x000fe20003f26270 */
[----:B------:R-:W-:Y:S01]  /*2480*/  BSSY.RECONVERGENT B1, `(.L_x_27) ;  /* 0x0000089000017945 */ /* 0x000fe20003800200 */
[----:B---3--:R-:W-:Y:S01]  /*2490*/  FMNMX R45, R30, R45, !PT ;  /* 0x0000002d1e2d7209 */ /* 0x008fe20007800000 */
[----:B------:R-:W-:-:S10]  /*24a0*/  IMAD.MOV.U32 R44, RZ, RZ, RZ ;  /* 0x000000ffff2c7224 */ /* 0x000fd400078e00ff */
[----:B------:R-:W-:Y:S05]  /*24b0*/  @!P1 BRA `(.L_x_28) ;  /* 0x0000000800149947 */ /* 0x000fea0003800000 */
[----:B------:R-:W-:Y:S01]  /*24c0*/  ISETP.GE.AND P1, PT, R7, 0x4, PT ;  /* 0x000000040700780c */ /* 0x000fe20003f26270 */
[----:B------:R-:W-:Y:S01]  /*24d0*/  BSSY.RECONVERGENT B2, `(.L_x_29) ;  /* 0x000004a000027945 */ /* 0x000fe20003800200 */
[----:B------:R-:W-:Y:S01]  /*24e0*/  LOP3.LUT R22, R36, 0x3, RZ, 0xc0, !PT ;  /* 0x0000000324167812 */ /* 0x000fe200078ec0ff */
[----:B-1----:R-:W-:Y:S01]  /*24f0*/  IMAD.MOV.U32 R17, RZ, RZ, RZ ;  /* 0x000000ffff117224 */ /* 0x002fe200078e00ff */
[----:B------:R-:W-:Y:S02]  /*2500*/  MOV R44, RZ ;  /* 0x000000ff002c7202 */ /* 0x000fe40000000f00 */
[----:B------:R-:W-:-:S07]  /*2510*/  ISETP.NE.AND P2, PT, R22, RZ, PT ;  /* 0x000000ff1600720c */ /* 0x000fce0003f45270 */
[----:B------:R-:W-:Y:S06]  /*2520*/  @!P1 BRA `(.L_x_30) ;  /* 0x0000000400109947 */ /* 0x000fec0003800000 */
[----:B------:R-:W-:Y:S01]  /*2530*/  LOP3.LUT R17, R36, 0x3c, RZ, 0xc0, !PT ;  /* 0x0000003c24117812 */ /* 0x000fe200078ec0ff */
[----:B------:R-:W-:Y:S01]  /*2540*/  IMAD.MOV.U32 R44, RZ, RZ, RZ ;  /* 0x000000ffff2c7224 */ /* 0x000fe200078e00ff */
[----:B------:R-:W-:-:S07]  /*2550*/  MOV R16, RZ ;  /* 0x000000ff00107202 */ /* 0x000fce0000000f00 */
.L_x_31:
[----:B------:R-:W-:-:S04]  /*2560*/  IMAD.IADD R23, R6, 0x1, R16 ;  /* 0x0000000106177824 */ /* 0x000fc800078e0210 */
[----:B01----:R-:W-:-:S05]  /*2570*/  IMAD.WIDE.U32 R12, R23, 0x4, R56 ;  /* 0x00000004170c7825 */ /* 0x003fca00078e0038 */
[----:B------:R-:W2:Y:S01]  /*2580*/  LD.E R14, desc[UR12][R12.64] ;  /* 0x0000000c0c0e7980 */ /* 0x000ea2000c101900 */
[----:B------:R-:W-:Y:S01]  /*2590*/  IMAD.MOV.U32 R18, RZ, RZ, 0x3bbb989d ;  /* 0x3bbb989dff127424 */ /* 0x000fe200078e00ff */
[----:B------:R-:W-:Y:S01]  /*25a0*/  MOV R19, 0x437c0000 ;  /* 0x437c000000137802 */ /* 0x000fe20000000f00 */
[----:B--2---:R-:W-:-:S04]  /*25b0*/  FADD R15, -R45, R14 ;  /* 0x0000000e2d0f7221 */ /* 0x004fc80000000100 */
[----:B------:R-:W-:-:S04]  /*25c0*/  FFMA.SAT R14, R15, R18, 0.5 ;  /* 0x3f0000000f0e7423 */ /* 0x000fc80000002012 */
[----:B------:R-:W-:-:S04]  /*25d0*/  FFMA.RM R14, R14, R19, 12582913 ;  /* 0x4b4000010e0e7423 */ /* 0x000fc80000004013 */
[C---:B------:R-:W-:Y:S01]  /*25e0*/  FADD R20, R14.reuse, -12583039 ;  /* 0xcb40007f0e147421 */ /* 0x040fe20000000000 */
[----:B------:R-:W-:Y:S02]  /*25f0*/  IMAD.SHL.U32 R21, R14, 0x800000, RZ ;  /* 0x008000000e157824 */ /* 0x000fe400078e00ff */
[----:B------:R-:W-:Y:S02]  /*2600*/  IMAD.U32 R14, RZ, RZ, UR6 ;  /* 0x00000006ff0e7e24 */ /* 0x000fe4000f8e00ff */
[----:B------:R-:W-:-:S04]  /*2610*/  FFMA R20, R15, 1.4426950216293334961, -R20 ;  /* 0x3fb8aa3b0f147823 */ /* 0x000fc80000000814 */
[----:B------:R-:W-:Y:S01]  /*2620*/  FFMA R20, R15, 1.925963033500011079e-08, R20 ;  /* 0x32a570600f147823 */ /* 0x000fe20000000014 */
[----:B------:R-:W-:-:S05]  /*2630*/  MOV R15, UR11 ;  /* 0x0000000b000f7c02 */ /* 0x000fca0008000f00 */
[----:B------:R-:W0:Y:S01]  /*2640*/  MUFU.EX2 R20, R20 ;  /* 0x0000001400147308 */ /* 0x000e220000000800 */
[----:B------:R-:W-:-:S04]  /*2650*/  IMAD.WIDE.U32 R14, R23, 0x2, R14 ;  /* 0x00000002170e7825 */ /* 0x000fc800078e000e */
[----:B0-----:R-:W-:-:S05]  /*2660*/  FMUL R21, R21, R20 ;  /* 0x0000001415157220 */ /* 0x001fca0000400000 */
[----:B------:R-:W-:-:S04]  /*2670*/  F2FP.F16.F32.PACK_AB R24, RZ, R21 ;  /* 0x00000015ff18723e */ /* 0x000fc800000000ff */
[----:B------:R-:W-:-:S05]  /*2680*/  PRMT R25, R24, 0x7610, R25 ;  /* 0x0000761018197816 */ /* 0x000fca0000000019 */
[----:B------:R0:W-:Y:S04]  /*2690*/  ST.E.U16 desc[UR12][R14.64], R25 ;  /* 0x000000190e007985 */ /* 0x0001e8000c10150c */
[----:B------:R-:W2:Y:S02]  /*26a0*/  LD.E R24, desc[UR12][R12.64+0x4] ;  /* 0x0000040c0c187980 */ /* 0x000ea4000c101900 */
[----:B--2---:R-:W-:-:S04]  /*26b0*/  FADD R23, -R45, R24 ;  /* 0x000000182d177221 */ /* 0x004fc80000000100 */
[----:B------:R-:W-:-:S04]  /*26c0*/  FFMA.SAT R20, R23, R18, 0.5 ;  /* 0x3f00000017147423 */ /* 0x000fc80000002012 */
[----:B------:R-:W-:-:S04]  /*26d0*/  FFMA.RM R20, R20, R19, 12582913 ;  /* 0x4b40000114147423 */ /* 0x000fc80000004013 */
[C---:B------:R-:W-:Y:S01]  /*26e0*/  FADD R24, R20.reuse, -12583039 ;  /* 0xcb40007f14187421 */ /* 0x040fe20000000000 */
[----:B------:R-:W-:-:S03]  /*26f0*/  IMAD.SHL.U32 R20, R20, 0x800000, RZ ;  /* 0x0080000014147824 */ /* 0x000fc600078e00ff */
[----:B------:R-:W-:-:S04]  /*2700*/  FFMA R24, R23, 1.4426950216293334961, -R24 ;  /* 0x3fb8aa3b17187823 */ /* 0x000fc80000000818 */
[----:B------:R-:W-:-:S04]  /*2710*/  FFMA R24, R23, 1.925963033500011079e-08, R24 ;  /* 0x32a5706017187823 */ /* 0x000fc80000000018 */
[----:B------:R-:W1:Y:S02]  /*2720*/  MUFU.EX2 R23, R24 ;  /* 0x0000001800177308 */ /* 0x000e640000000800 */
[----:B-1----:R-:W-:-:S05]  /*2730*/  FMUL R20, R20, R23 ;  /* 0x0000001714147220 */ /* 0x002fca0000400000 */
[----:B------:R-:W-:-:S04]  /*2740*/  F2FP.F16.F32.PACK_AB R23, RZ, R20 ;  /* 0x00000014ff17723e */ /* 0x000fc800000000ff */
[----:B0-----:R-:W-:-:S05]  /*2750*/  PRMT R25, R23, 0x7610, R25 ;  /* 0x0000761017197816 */ /* 0x001fca0000000019 */
[----:B------:R0:W-:Y:S04]  /*2760*/  ST.E.U16 desc[UR12][R14.64+0x2], R25 ;  /* 0x000002190e007985 */ /* 0x0001e8000c10150c */
[----:B------:R-:W2:Y:S02]  /*2770*/  LD.E R26, desc[UR12][R12.64+0x8] ;  /* 0x0000080c0c1a7980 */ /* 0x000ea4000c101900 */
[----:B--2---:R-:W-:-:S04]  /*2780*/  FADD R23, -R45, R26 ;  /* 0x0000001a2d177221 */ /* 0x004fc80000000100 */
[----:B------:R-:W-:-:S04]  /*2790*/  FFMA.SAT R26, R23, R18, 0.5 ;  /* 0x3f000000171a7423 */ /* 0x000fc80000002012 */
[----:B------:R-:W-:-:S04]  /*27a0*/  FFMA.RM R26, R26, R19, 12582913 ;  /* 0x4b4000011a1a7423 */ /* 0x000fc80000004013 */
[C---:B------:R-:W-:Y:S01]  /*27b0*/  FADD R28, R26.reuse, -12583039 ;  /* 0xcb40007f1a1c7421 */ /* 0x040fe20000000000 */
[----:B------:R-:W-:-:S03]  /*27c0*/  SHF.L.U32 R26, R26, 0x17, RZ ;  /* 0x000000171a1a7819 */ /* 0x000fc600000006ff */
[----:B------:R-:W-:-:S04]  /*27d0*/  FFMA R28, R23, 1.4426950216293334961, -R28 ;  /* 0x3fb8aa3b171c7823 */ /* 0x000fc8000000081c */
[----:B------:R-:W-:-:S04]  /*27e0*/  FFMA R28, R23, 1.925963033500011079e-08, R28 ;  /* 0x32a57060171c7823 */ /* 0x000fc8000000001c */
[----:B------:R-:W1:Y:S02]  /*27f0*/  MUFU.EX2 R23, R28 ;  /* 0x0000001c00177308 */ /* 0x000e640000000800 */
[----:B-1----:R-:W-:-:S05]  /*2800*/  FMUL R26, R26, R23 ;  /* 0x000000171a1a7220 */ /* 0x002fca0000400000 */
[----:B------:R-:W-:-:S04]  /*2810*/  F2FP.F16.F32.PACK_AB R23, RZ, R26 ;  /* 0x0000001aff17723e */ /* 0x000fc800000000ff */
[----:B0-----:R-:W-:-:S05]  /*2820*/  PRMT R25, R23, 0x7610, R25 ;  /* 0x0000761017197816 */ /* 0x001fca0000000019 */
[----:B------:R1:W-:Y:S04]  /*2830*/  ST.E.U16 desc[UR12][R14.64+0x4], R25 ;  /* 0x000004190e007985 */ /* 0x0003e8000c10150c */
[----:B------:R-:W2:Y:S01]  /*2840*/  LD.E R12, desc[UR12][R12.64+0xc] ;  /* 0x00000c0c0c0c7980 */ /* 0x000ea2000c101900 */
[----:B------:R-:W-:Y:S01]  /*2850*/  IADD3 R16, PT, PT, R16, 0x4, RZ ;  /* 0x0000000410107810 */ /* 0x000fe20007ffe0ff */
[----:B------:R-:W-:-:S03]  /*2860*/  FADD R21, R21, R44 ;  /* 0x0000002c15157221 */ /* 0x000fc60000000000 */
[----:B------:R-:W-:Y:S01]  /*2870*/  ISETP.NE.AND P1, PT, R16, R17, PT ;  /* 0x000000111000720c */ /* 0x000fe20003f25270 */
[----:B------:R-:W-:-:S04]  /*2880*/  FADD R21, R21, R20 ;  /* 0x0000001415157221 */ /* 0x000fc80000000000 */
[----:B------:R-:W-:Y:S01]  /*2890*/  FADD R21, R21, R26 ;  /* 0x0000001a15157221 */ /* 0x000fe20000000000 */
[----:B--2---:R-:W-:-:S04]  /*28a0*/  FADD R23, -R45, R12 ;  /* 0x0000000c2d177221 */ /* 0x004fc80000000100 */
[----:B------:R-:W-:-:S04]  /*28b0*/  FFMA.SAT R18, R23, R18, 0.5 ;  /* 0x3f00000017127423 */ /* 0x000fc80000002012 */
[----:B------:R-:W-:-:S04]  /*28c0*/  FFMA.RM R18, R18, R19, 12582913 ;  /* 0x4b40000112127423 */ /* 0x000fc80000004013 */
[C---:B------:R-:W-:Y:S01]  /*28d0*/  FADD R24, R18.reuse, -12583039 ;  /* 0xcb40007f12187421 */ /* 0x040fe20000000000 */
[----:B------:R-:W-:-:S03]  /*28e0*/  IMAD.SHL.U32 R18, R18, 0x800000, RZ ;  /* 0x0080000012127824 */ /* 0x000fc600078e00ff */
[----:B------:R-:W-:-:S04]  /*28f0*/  FFMA R24, R23, 1.4426950216293334961, -R24 ;  /* 0x3fb8aa3b17187823 */ /* 0x000fc80000000818 */
[----:B------:R-:W-:-:S04]  /*2900*/  FFMA R24, R23, 1.925963033500011079e-08, R24 ;  /* 0x32a5706017187823 */ /* 0x000fc80000000018 */
[----:B------:R-:W0:Y:S02]  /*2910*/  MUFU.EX2 R19, R24 ;  /* 0x0000001800137308 */ /* 0x000e240000000800 */
[----:B0-----:R-:W-:-:S04]  /*2920*/  FMUL R18, R18, R19 ;  /* 0x0000001312127220 */ /* 0x001fc80000400000 */
[----:B------:R-:W-:Y:S01]  /*2930*/  FADD R44, R21, R18 ;  /* 0x00000012152c7221 */ /* 0x000fe20000000000 */
[----:B------:R-:W-:-:S05]  /*2940*/  F2FP.F16.F32.PACK_AB R13, RZ, R18 ;  /* 0x00000012ff0d723e */ /* 0x000fca00000000ff */
[----:B------:R1:W-:Y:S01]  /*2950*/  ST.E.U16 desc[UR12][R14.64+0x6], R13 ;  /* 0x0000060d0e007985 */ /* 0x0003e2000c10150c */
[----:B------:R-:W-:Y:S05]  /*2960*/  @P1 BRA `(.L_x_31) ;  /* 0xfffffff800fc1947 */ /* 0x000fea000383ffff */
.L_x_30:
[----:B------:R-:W-:Y:S05]  /*2970*/  BSYNC.RECONVERGENT B2 ;  /* 0x0000000000027941 */ /* 0x000fea0003800200 */
.L_x_29:
[----:B------:R-:W-:Y:S05]  /*2980*/  @!P2 BRA `(.L_x_28) ;  /* 0x0000000000e0a947 */ /* 0x000fea0003800000 */
[----:B0-----:R-:W-:-:S04]  /*2990*/  IMAD.IADD R19, R6, 0x1, R17 ;  /* 0x0000000106137824 */ /* 0x001fc800078e0211 */
[----:B-1----:R-:W-:-:S06]  /*29a0*/  IMAD.WIDE.U32 R12, R19, 0x4, R56 ;  /* 0x00000004130c7825 */ /* 0x002fcc00078e0038 */
[----:B------:R0:W2:Y:S01]  /*29b0*/  LD.E R12, desc[UR12][R12.64] ;  /* 0x0000000c0c0c7980 */ /* 0x0000a2000c101900 */
[----:B------:R-:W-:Y:S01]  /*29c0*/  MOV R14, 0x3bbb989d ;  /* 0x3bbb989d000e7802 */ /* 0x000fe20000000f00 */
[----:B------:R-:W-:Y:S01]  /*29d0*/  IMAD.MOV.U32 R15, RZ, RZ, 0x437c0000 ;  /* 0x437c0000ff0f7424 */ /* 0x000fe200078e00ff */
[----:B------:R-:W-:Y:S02]  /*29e0*/  ISETP.NE.AND P1, PT, R22, 0x1, PT ;  /* 0x000000011600780c */ /* 0x000fe40003f25270 */
[----:B0-----:R-:W-:Y:S01]  /*29f0*/  MOV R13, UR11 ;  /* 0x0000000b000d7c02 */ /* 0x001fe20008000f00 */
[----:B--2---:R-:W-:Y:S01]  /*2a00*/  FADD R21, -R45, R12 ;  /* 0x0000000c2d157221 */ /* 0x004fe20000000100 */
[----:B------:R-:W-:-:S03]  /*2a10*/  IMAD.U32 R12, RZ, RZ, UR6 ;  /* 0x00000006ff0c7e24 */ /* 0x000fc6000f8e00ff */
[----:B------:R-:W-:Y:S01]  /*2a20*/  FFMA.SAT R16, R21, R14, 0.5 ;  /* 0x3f00000015107423 */ /* 0x000fe2000000200e */
[----:B------:R-:W-:-:S04]  /*2a30*/  IMAD.WIDE.U32 R12, R19, 0x2, R12 ;  /* 0x00000002130c7825 */ /* 0x000fc800078e000c */
[----:B------:R-:W-:-:S04]  /*2a40*/  FFMA.RM R16, R16, R15, 12582913 ;  /* 0x4b40000110107423 */ /* 0x000fc8000000400f */
[C---:B------:R-:W-:Y:S01]  /*2a50*/  FADD R18, R16.reuse, -12583039 ;  /* 0xcb40007f10127421 */ /* 0x040fe20000000000 */
[----:B------:R-:W-:-:S03]  /*2a60*/  SHF.L.U32 R16, R16, 0x17, RZ ;  /* 0x0000001710107819 */ /* 0x000fc600000006ff */
[----:B------:R-:W-:-:S04]  /*2a70*/  FFMA R18, R21, 1.4426950216293334961, -R18 ;  /* 0x3fb8aa3b15127823 */ /* 0x000fc80000000812 */
[----:B------:R-:W-:-:S04]  /*2a80*/  FFMA R18, R21, 1.925963033500011079e-08, R18 ;  /* 0x32a5706015127823 */ /* 0x000fc80000000012 */
[----:B------:R-:W0:Y:S02]  /*2a90*/  MUFU.EX2 R21, R18 ;  /* 0x0000001200157308 */ /* 0x000e240000000800 */
[----:B0-----:R-:W-:-:S04]  /*2aa0*/  FMUL R21, R16, R21 ;  /* 0x0000001510157220 */ /* 0x001fc80000400000 */
[----:B------:R-:W-:Y:S01]  /*2ab0*/  FADD R44, R44, R21 ;  /* 0x000000152c2c7221 */ /* 0x000fe20000000000 */
[----:B------:R-:W-:-:S05]  /*2ac0*/  F2FP.F16.F32.PACK_AB R16, RZ, R21 ;  /* 0x00000015ff10723e */ /* 0x000fca00000000ff */
[----:B------:R2:W-:Y:S01]  /*2ad0*/  ST.E.U16 desc[UR12][R12.64], R16 ;  /* 0x000000100c007985 */ /* 0x0005e2000c10150c */
[----:B------:R-:W-:Y:S05]  /*2ae0*/  @!P1 BRA `(.L_x_28) ;  /* 0x0000000000889947 */ /* 0x000fea0003800000 */
[----:B------:R-:W-:-:S05]  /*2af0*/  IADD3 R21, P1, PT, R6, R17, RZ ;  /* 0x0000001106157210 */ /* 0x000fca0007f3e0ff */
[----:B------:R-:W-:Y:S01]  /*2b00*/  IMAD.X R24, RZ, RZ, RZ, P1 ;  /* 0x000000ffff187224 */ /* 0x000fe200008e06ff */
[----:B--2---:R-:W-:-:S04]  /*2b10*/  LEA R12, P1, R21, UR10, 0x2 ;  /* 0x0000000a150c7c11 */ /* 0x004fc8000f8210ff */
[----:B------:R-:W-:-:S05]  /*2b20*/  LEA.HI.X R13, R21, UR14, R24, 0x2, P1 ;  /* 0x0000000e150d7c11 */ /* 0x000fca00088f1418 */
        /* <DEDUP_REMOVED lines=8> */
[----:B------:R-:W0:Y:S02]  /*2bb0*/  MUFU.EX2 R17, R18 ;  /* 0x0000001200117308 */ /* 0x000e240000000800 */
[----:B0-----:R-:W-:Y:S01]  /*2bc0*/  FMUL R19, R16, R17 ;  /* 0x0000001110137220 */ /* 0x001fe20000400000 */
[----:B------:R-:W-:-:S03]  /*2bd0*/  LEA R16, P1, R21, UR6, 0x1 ;  /* 0x0000000615107c11 */ /* 0x000fc6000f8208ff */
[----:B------:R-:W-:Y:S01]  /*2be0*/  FADD R44, R44, R19 ;  /* 0x000000132c2c7221 */ /* 0x000fe20000000000 */
[----:B------:R-:W-:Y:S02]  /*2bf0*/  F2FP.F16.F32.PACK_AB R20, RZ, R19 ;  /* 0x00000013ff14723e */ /* 0x000fe400000000ff */
[----:B------:R-:W-:Y:S02]  /*2c00*/  LEA.HI.X R17, R21, UR11, R24, 0x1, P1 ;  /* 0x0000000b15117c11 */ /* 0x000fe400088f0c18 */
[----:B------:R-:W-:-:S03]  /*2c10*/  ISETP.NE.AND P1, PT, R22, 0x2, PT ;  /* 0x000000021600780c */ /* 0x000fc60003f25270 */
[----:B------:R3:W-:Y:S10]  /*2c20*/  ST.E.U16 desc[UR12][R16.64+0x2], R20 ;  /* 0x0000021410007985 */ /* 0x0007f4000c10150c */
[----:B------:R-:W-:Y:S05]  /*2c30*/  @!P1 BRA `(.L_x_28) ;  /* 0x0000000000349947 */ /* 0x000fea0003800000 */
        /* <DEDUP_REMOVED lines=12> */
[----:B------:R0:W-:Y:S02]  /*2d00*/  ST.E.U16 desc[UR12][R16.64+0x4], R13 ;  /* 0x0000040d10007985 */ /* 0x0001e4000c10150c */
.L_x_28:
[----:B------:R-:W-:Y:S05]  /*2d10*/  BSYNC.RECONVERGENT B1 ;  /* 0x0000000000017941 */ /* 0x000fea0003800200 */
.L_x_27:
[----:B012---:R-:W-:Y:S01]  /*2d20*/  MOV R13, 0x3bbb989d ;  /* 0x3bbb989d000d7802 */ /* 0x007fe20000000f00 */
[----:B------:R-:W-:Y:S01]  /*2d30*/  FADD R30, R30, -R45 ;  /* 0x8000002d1e1e7221 */ /* 0x000fe20000000000 */
[----:B------:R-:W-:Y:S01]  /*2d40*/  IMAD.MOV.U32 R15, RZ, RZ, 0x437c0000 ;  /* 0x437c0000ff0f7424 */ /* 0x000fe200078e00ff */
[----:B------:R-:W-:Y:S01]  /*2d50*/  ISETP.NE.AND P1, PT, R10, RZ, PT ;  /* 0x000000ff0a00720c */ /* 0x000fe20003f25270 */
[----:B------:R-:W-:Y:S01]  /*2d60*/  BSSY.RECONVERGENT B1, `(.L_x_32) ;  /* 0x000006d000017945 */ /* 0x000fe20003800200 */
[----:B------:R-:W-:-:S04]  /*2d70*/  FFMA.SAT R12, R30, R13, 0.5 ;  /* 0x3f0000001e0c7423 */ /* 0x000fc8000000200d */
[----:B------:R-:W-:-:S04]  /*2d80*/  FFMA.RM R12, R12, R15, 12582913 ;  /* 0x4b4000010c0c7423 */ /* 0x000fc8000000400f */
[C---:B------:R-:W-:Y:S01]  /*2d90*/  FADD R13, R12.reuse, -12583039 ;  /* 0xcb40007f0c0d7421 */ /* 0x040fe20000000000 */
[----:B------:R-:W-:-:S03]  /*2da0*/  SHF.L.U32 R46, R12, 0x17, RZ ;  /* 0x000000170c2e7819 */ /* 0x000fc600000006ff */
[----:B------:R-:W-:-:S04]  /*2db0*/  FFMA R13, R30, 1.4426950216293334961, -R13 ;  /* 0x3fb8aa3b1e0d7823 */ /* 0x000fc8000000080d */
[----:B------:R-:W-:-:S06]  /*2dc0*/  FFMA R13, R30, 1.925963033500011079e-08, R13 ;  /* 0x32a570601e0d7823 */ /* 0x000fcc000000000d */
[----:B------:R-:W0:Y:S02]  /*2dd0*/  MUFU.EX2 R13, R13 ;  /* 0x0000000d000d7308 */ /* 0x000e240000000800 */
[----:B0-----:R-:W-:-:S04]  /*2de0*/  FMUL R46, R46, R13 ;  /* 0x0000000d2e2e7220 */ /* 0x001fc80000400000 */
[----:B----4-:R-:W-:Y:S01]  /*2df0*/  FFMA R44, R31, R46, R44 ;  /* 0x0000002e1f2c7223 */ /* 0x010fe2000000002c */
[----:B------:R-:W-:Y:S06]  /*2e00*/  @!P1 BRA `(.L_x_33) ;  /* 0x0000000400889947 */ /* 0x000fec0003800000 */
[----:B------:R-:W-:-:S04]  /*2e10*/  IMAD.SHL.U32 R59, R11, 0x40, RZ ;  /* 0x000000400b3b7824 */ /* 0x000fc800078e00ff */
[----:B------:R-:W-:-:S05]  /*2e20*/  IMAD.WIDE.U32 R58, R59, 0x4, R54 ;  /* 0x000000043b3a7825 */ /* 0x000fca00078e0036 */
[----:B------:R-:W2:Y:S04]  /*2e30*/  LD.E.128 R24, desc[UR12][R58.64] ;  /* 0x0000000c3a187980 */ /* 0x000ea8000c101d00 */
[----:B------:R-:W4:Y:S04]  /*2e40*/  LD.E.128 R28, desc[UR12][R58.64+0x10] ;  /* 0x0000100c3a1c7980 */ /* 0x000f28000c101d00 */
[----:B------:R-:W5:Y:S04]  /*2e50*/  LD.E.128 R36, desc[UR12][R58.64+0x20] ;  /* 0x0000200c3a247980 */ /* 0x000f68000c101d00 */
[----:B---3--:R-:W3:Y:S04]  /*2e60*/  LD.E.128 R16, desc[UR12][R58.64+0x30] ;  /* 0x0000300c3a107980 */ /* 0x008ee8000c101d00 */
[----:B------:R-:W3:Y:S04]  /*2e70*/  LD.E.128 R12, desc[UR12][R58.64+0x40] ;  /* 0x0000400c3a0c7980 */ /* 0x000ee8000c101d00 */
[----:B------:R-:W3:Y:S04]  /*2e80*/  LD.E.128 R20, desc[UR12][R58.64+0x50] ;  /* 0x0000500c3a147980 */ /* 0x000ee8000c101d00 */
[----:B------:R-:W3:Y:S01]  /*2e90*/  LD.E.128 R32, desc[UR12][R58.64+0x80] ;  /* 0x0000800c3a207980 */ /* 0x000ee2000c101d00 */
[C---:B--2---:R-:W-:Y:S01]  /*2ea0*/  FMUL R24, R46.reuse, R24 ;  /* 0x000000182e187220 */ /* 0x044fe20000400000 */
[C---:B------:R-:W-:Y:S01]  /*2eb0*/  FMUL R25, R46.reuse, R25 ;  /* 0x000000192e197220 */ /* 0x040fe20000400000 */
[C---:B------:R-:W-:Y:S01]  /*2ec0*/  FMUL R26, R46.reuse, R26 ;  /* 0x0000001a2e1a7220 */ /* 0x040fe20000400000 */
[C---:B------:R-:W-:Y:S01]  /*2ed0*/  FMUL R27, R46.reuse, R27 ;  /* 0x0000001b2e1b7220 */ /* 0x040fe20000400000 */
[C---:B----4-:R-:W-:Y:S01]  /*2ee0*/  FMUL R28, R46.reuse, R28 ;  /* 0x0000001c2e1c7220 */ /* 0x050fe20000400000 */
[C---:B------:R-:W-:Y:S01]  /*2ef0*/  FMUL R29, R46.reuse, R29 ;  /* 0x0000001d2e1d7220 */ /* 0x040fe20000400000 */
[C---:B------:R-:W-:Y:S01]  /*2f00*/  FMUL R30, R46.reuse, R30 ;  /* 0x0000001e2e1e7220 */ /* 0x040fe20000400000 */
[C---:B------:R-:W-:Y:S01]  /*2f10*/  FMUL R31, R46.reuse, R31 ;  /* 0x0000001f2e1f7220 */ /* 0x040fe20000400000 */
[----:B------:R0:W-:Y:S04]  /*2f20*/  ST.E.128 desc[UR12][R58.64], R24 ;  /* 0x000000183a007985 */ /* 0x0001e8000c101d0c */
[----:B------:R1:W-:Y:S04]  /*2f30*/  ST.E.128 desc[UR12][R58.64+0x10], R28 ;  /* 0x0000101c3a007985 */ /* 0x0003e8000c101d0c */
[----:B0-----:R-:W2:Y:S04]  /*2f40*/  LD.E.128 R24, desc[UR12][R58.64+0x60] ;  /* 0x0000600c3a187980 */ /* 0x001ea8000c101d00 */
[----:B-1----:R-:W4:Y:S01]  /*2f50*/  LD.E.128 R28, desc[UR12][R58.64+0x70] ;  /* 0x0000700c3a1c7980 */ /* 0x002f22000c101d00 */
[C---:B-----5:R-:W-:Y:S01]  /*2f60*/  FMUL R36, R46.reuse, R36 ;  /* 0x000000242e247220 */ /* 0x060fe20000400000 */
[C---:B------:R-:W-:Y:S01]  /*2f70*/  FMUL R37, R46.reuse, R37 ;  /* 0x000000252e257220 */ /* 0x040fe20000400000 */
[C---:B------:R-:W-:Y:S01]  /*2f80*/  FMUL R38, R46.reuse, R38 ;  /* 0x000000262e267220 */ /* 0x040fe20000400000 */
[C---:B------:R-:W-:Y:S01]  /*2f90*/  FMUL R39, R46.reuse, R39 ;  /* 0x000000272e277220 */ /* 0x040fe20000400000 */
[C---:B---3--:R-:W-:Y:S01]  /*2fa0*/  FMUL R16, R46.reuse, R16 ;  /* 0x000000102e107220 */ /* 0x048fe20000400000 */
[C---:B------:R-:W-:Y:S01]  /*2fb0*/  FMUL R17, R46.reuse, R17 ;  /* 0x000000112e117220 */ /* 0x040fe20000400000 */
        /* <DEDUP_REMOVED lines=14> */
[----:B------:R0:W-:Y:S04]  /*30a0*/  ST.E.128 desc[UR12][R58.64+0x20], R36 ;  /* 0x000020243a007985 */ /* 0x0001e8000c101d0c */
[----:B------:R1:W-:Y:S04]  /*30b0*/  ST.E.128 desc[UR12][R58.64+0x30], R16 ;  /* 0x000030103a007985 */ /* 0x0003e8000c101d0c */
[----:B------:R3:W-:Y:S04]  /*30c0*/  ST.E.128 desc[UR12][R58.64+0x40], R12 ;  /* 0x0000400c3a007985 */ /* 0x0007e8000c101d0c */
[----:B------:R5:W-:Y:S04]  /*30d0*/  ST.E.128 desc[UR12][R58.64+0x50], R20 ;  /* 0x000050143a007985 */ /* 0x000be8000c101d0c */
[----:B------:R5:W-:Y:S04]  /*30e0*/  ST.E.128 desc[UR12][R58.64+0x80], R32 ;  /* 0x000080203a007985 */ /* 0x000be8000c101d0c */
[----:B0-----:R-:W4:Y:S04]  /*30f0*/  LD.E.128 R36, desc[UR12][R58.64+0xe0] ;  /* 0x0000e00c3a247980 */ /* 0x001f28000c101d00 */
[----:B-1----:R-:W4:Y:S04]  /*3100*/  LD.E.128 R16, desc[UR12][R58.64+0xa0] ;  /* 0x0000a00c3a107980 */ /* 0x002f28000c101d00 */
[----:B---3--:R-:W3:Y:S04]  /*3110*/  LD.E.128 R12, desc[UR12][R58.64+0x90] ;  /* 0x0000900c3a0c7980 */ /* 0x008ee8000c101d00 */
[----:B-----5:R-:W5:Y:S04]  /*3120*/  LD.E.128 R20, desc[UR12][R58.64+0xb0] ;  /* 0x0000b00c3a147980 */ /* 0x020f68000c101d00 */
[----:B------:R-:W5:Y:S01]  /*3130*/  LD.E.128 R32, desc[UR12][R58.64+0xf0] ;  /* 0x0000f00c3a207980 */ /* 0x000f62000c101d00 */
        /* <DEDUP_REMOVED lines=20> */
[C---:B---3--:R-:W-:Y:S01]  /*3280*/  FMUL R12, R46.reuse, R12 ;  /* 0x0000000c2e0c7220 */ /* 0x048fe20000400000 */
[C---:B------:R-:W-:Y:S01]  /*3290*/  FMUL R13, R46.reuse, R13 ;  /* 0x0000000d2e0d7220 */ /* 0x040fe20000400000 */
[C---:B------:R-:W-:Y:S01]  /*32a0*/  FMUL R14, R46.reuse, R14 ;  /* 0x0000000e2e0e7220 */ /* 0x040fe20000400000 */
[C---:B------:R-:W-:Y:S01]  /*32b0*/  FMUL R15, R46.reuse, R15 ;  /* 0x0000000f2e0f7220 */ /* 0x040fe20000400000 */
[C---:B-----5:R-:W-:Y:S01]  /*32c0*/  FMUL R20, R46.reuse, R20 ;  /* 0x000000142e147220 */ /* 0x060fe20000400000 */
        /* <DEDUP_REMOVED lines=11> */
[----:B------:R0:W-:Y:S01]  /*3380*/  ST.E.128 desc[UR12][R58.64+0xf0], R32 ;  /* 0x0000f0203a007985 */ /* 0x0001e2000c101d0c */
[C---:B--2---:R-:W-:Y:S01]  /*3390*/  FMUL R24, R46.reuse, R24 ;  /* 0x000000182e187220 */ /* 0x044fe20000400000 */
[C---:B------:R-:W-:Y:S01]  /*33a0*/  FMUL R25, R46.reuse, R25 ;  /* 0x000000192e197220 */ /* 0x040fe20000400000 */
[C---:B------:R-:W-:Y:S01]  /*33b0*/  FMUL R26, R46.reuse, R26 ;  /* 0x0000001a2e1a7220 */ /* 0x040fe20000400000 */
[C---:B------:R-:W-:Y:S01]  /*33c0*/  FMUL R27, R46.reuse, R27 ;  /* 0x0000001b2e1b7220 */ /* 0x040fe20000400000 */
[C---:B----4-:R-:W-:Y:S01]  /*33d0*/  FMUL R28, R46.reuse, R28 ;  /* 0x0000001c2e1c7220 */ /* 0x050fe20000400000 */
[C---:B------:R-:W-:Y:S01]  /*33e0*/  FMUL R29, R46.reuse, R29 ;  /* 0x0000001d2e1d7220 */ /* 0x040fe20000400000 */
[C---:B------:R-:W-:Y:S01]  /*33f0*/  FMUL R30, R46.reuse, R30 ;  /* 0x0000001e2e1e7220 */ /* 0x040fe20000400000 */
[----:B------:R-:W-:Y:S01]  /*3400*/  FMUL R31, R46, R31 ;  /* 0x0000001f2e1f7220 */ /* 0x000fe20000400000 */
[----:B------:R0:W-:Y:S04]  /*3410*/  ST.E.128 desc[UR12][R58.64+0xc0], R24 ;  /* 0x0000c0183a007985 */ /* 0x0001e8000c101d0c */
[----:B------:R0:W-:Y:S02]  /*3420*/  ST.E.128 desc[UR12][R58.64+0xd0], R28 ;  /* 0x0000d01c3a007985 */ /* 0x0001e4000c101d0c */
.L_x_33:
[----:B------:R-:W-:Y:S05]  /*3430*/  BSYNC.RECONVERGENT B1 ;  /* 0x0000000000017941 */ /* 0x000fea0003800200 */
.L_x_32:
[----:B------:R2:W-:Y:S04]  /*3440*/  STS [R3], R45 ;  /* 0x0000002d03007388 */ /* 0x0005e80000000800 */
[----:B------:R2:W-:Y:S02]  /*3450*/  STS [R4], R44 ;  /* 0x0000002c04007388 */ /* 0x0005e40000000800 */
.L_x_17:
[----:B------:R-:W-:Y:S05]  /*3460*/  BSYNC.RECONVERGENT B0 ;  /* 0x0000000000007941 */ /* 0x000fea0003800200 */
.L_x_16:
[----:B01----:R-:W-:Y:S01]  /*3470*/  SHF.R.U32.HI R12, RZ, 0x3, R11 ;  /* 0x00000003ff0c7819 */ /* 0x003fe2000001160b */
[----:B------:R-:W-:Y:S03]  /*3480*/  BAR.SYNC.DEFER_BLOCKING 0x0 ;  /* 0x0000000000007b1d */ /* 0x000fe60000010000 */
[----:B------:R-:W-:-:S04]  /*3490*/  LOP3.LUT R12, R12, 0x10, RZ, 0xc0, !PT ;  /* 0x000000100c0c7812 */ /* 0x000fc800078ec0ff */
[----:B------:R-:W-:-:S13]  /*34a0*/  ISETP.GT.AND P1, PT, R41, R12, PT ;  /* 0x0000000c2900720c */ /* 0x000fda0003f24270 */
[----:B------:R-:W-:Y:S05]  /*34b0*/  @P1 BRA `(.L_x_34) ;  /* 0x0000000c00141947 */ /* 0x000fea0003800000 */
[----:B------:R-:W-:Y:S01]  /*34c0*/  IADD3 R10, PT, PT, R10, 0x1, RZ ;  /* 0x000000010a0a7810 */ /* 0x000fe20007ffe0ff */
[----:B------:R-:W-:Y:S05]  /*34d0*/  WARPSYNC.ALL ;  /* 0x0000000000007948 */ /* 0x000fea0003800000 */
[----:B------:R-:W-:Y:S01]  /*34e0*/  BAR.SYNC.DEFER_BLOCKING 0x0 ;  /* 0x0000000000007b1d */ /* 0x000fe20000010000 */
[----:B------:R-:W-:Y:S01]  /*34f0*/  ISETP.NE.AND P1, PT, R10, UR4, PT ;  /* 0x000000040a007c0c */ /* 0x000fe2000bf25270 */
[----:B------:R-:W-:-:S12]  /*3500*/  VIADD R7, R7, 0xffffffe0 ;  /* 0xffffffe007077836 */ /* 0x000fd80000000000 */
[----:B------:R-:W-:Y:S05]  /*3510*/  @P1 BRA `(.L_x_35) ;  /* 0xffffffdc007c1947 */ /* 0x000fea000383ffff */
.L_x_8:
[----:B------:R-:W-:-:S04]  /*3520*/  SHF.L.U32 R40, R40, 0x6, RZ ;  /* 0x0000000628287819 */ /* 0x000fc800000006ff */
[----:B------:R-:W-:-:S13]  /*3530*/  ISETP.GE.AND P0, PT, R11, R40, PT ;  /* 0x000000280b00720c */ /* 0x000fda0003f06270 */
[----:B------:R-:W-:Y:S05]  /*3540*/  @P0 EXIT ;  /* 0x000000000000094d */ /* 0x000fea0003800000 */
[----:B------:R-:W-:Y:S01]  /*3550*/  LOP3.LUT R5, RZ, R11, RZ, 0x33, !PT ;  /* 0x0000000bff057212 */ /* 0x000fe200078e33ff */
[----:B------:R-:W-:Y:S01]  /*3560*/  BSSY.RECONVERGENT B0, `(.L_x_36) ;  /* 0x0000031000007945 */ /* 0x000fe20003800200 */
[----:B-1----:R-:W-:-:S03]  /*3570*/  LOP3.LUT R6, R11, 0x3f, RZ, 0xc0, !PT ;  /* 0x0000003f0b067812 */ /* 0x002fc600078ec0ff */
[----:B------:R-:W-:-:S05]  /*3580*/  IMAD.IADD R5, R5, 0x1, R40 ;  /* 0x0000000105057824 */ /* 0x000fca00078e0228 */
[----:B--2---:R-:W-:-:S04]  /*3590*/  LOP3.LUT R3, R5, 0x300, RZ, 0xc0, !PT ;  /* 0x0000030005037812 */ /* 0x004fc800078ec0ff */
[----:B------:R-:W-:-:S13]  /*35a0*/  ISETP.NE.AND P0, PT, R3, 0x300, PT ;  /* 0x000003000300780c */ /* 0x000fda0003f05270 */
[----:B------:R-:W-:Y:S05]  /*35b0*/  @!P0 BRA `(.L_x_37) ;  /* 0x0000000000ac8947 */ /* 0x000fea0003800000 */
[----:B------:R-:W0:Y:S01]  /*35c0*/  S2UR UR9, SR_CgaCtaId ;  /* 0x00000000000979c3 */ /* 0x000e220000008800 */
[----:B------:R-:W-:Y:S01]  /*35d0*/  UMOV UR5, 0x400 ;  /* 0x0000040000057882 */ /* 0x000fe20000000000 */
[----:B------:R-:W-:Y:S01]  /*35e0*/  SHF.R.U32.HI R3, RZ, 0x6, R11 ;  /* 0x00000006ff037819 */ /* 0x000fe2000001160b */
[----:B------:R-:W-:Y:S01]  /*35f0*/  UIADD3 UR5, UPT, UPT, UR5, 0x80, URZ ;  /* 0x0000008005057890 */ /* 0x000fe2000fffe0ff */
[----:B------:R-:W-:Y:S02]  /*3600*/  LEA.HI R8, R5, 0x1, RZ, 0x18 ;  /* 0x0000000105087811 */ /* 0x000fe400078fc0ff */
[----:B------:R-:W-:Y:S02]  /*3610*/  LEA R4, R0, R3, 0x5 ;  /* 0x0000000300047211 */ /* 0x000fe400078e28ff */
[----:B------:R-:W1:Y:S01]  /*3620*/  LDC R7, c[0x0][0x3ac] ;  /* 0x0000eb00ff077b82 */ /* 0x000e620000000800 */
[----:B------:R-:W-:Y:S02]  /*3630*/  LOP3.LUT R8, R8, 0x3, RZ, 0xc0, !PT ;  /* 0x0000000308087812 */ /* 0x000fe400078ec0ff */
[----:B------:R-:W-:-:S03]  /*3640*/  IMAD R9, R4, R9, R6 ;  /* 0x0000000904097224 */ /* 0x000fc600078e0206 */
[----:B------:R-:W-:Y:S01]  /*3650*/  IMAD.MOV R8, RZ, RZ, -R8 ;  /* 0x000000ffff087224 */ /* 0x000fe200078e0a08 */
[----:B0-----:R-:W-:-:S06]  /*3660*/  ULEA UR5, UR9, UR5, 0x18 ;  /* 0x0000000509057291 */ /* 0x001fcc000f8ec0ff */
[----:B------:R-:W-:-:S07]  /*3670*/  LEA R10, R3, UR5, 0x2 ;  /* 0x00000005030a7c11 */ /* 0x000fce000f8e10ff */
.L_x_41:
[----:B0-----:R-:W0:Y:S01]  /*3680*/  LDS R12, [R10] ;  /* 0x000000000a0c7984 */ /* 0x001e220000000800 */
[----:B------:R-:W-:Y:S01]  /*3690*/  BSSY.RECONVERGENT B1, `(.L_x_38) ;  /* 0x000000d000017945 */ /* 0x000fe20003800200 */
[----:B0-----:R-:W-:-:S04]  /*36a0*/  IADD3 R3, PT, PT, R12, 0x1800000, RZ ;  /* 0x018000000c037810 */ /* 0x001fc80007ffe0ff */
[----:B------:R-:W-:-:S04]  /*36b0*/  LOP3.LUT R3, R3, 0x7f800000, RZ, 0xc0, !PT ;  /* 0x7f80000003037812 */ /* 0x000fc800078ec0ff */
[----:B------:R-:W-:-:S13]  /*36c0*/  ISETP.GT.U32.AND P0, PT, R3, 0x1ffffff, PT ;  /* 0x01ffffff0300780c */ /* 0x000fda0003f04070 */
[----:B------:R-:W-:Y:S05]  /*36d0*/  @P0 BRA `(.L_x_39) ;  /* 0x0000000000100947 */ /* 0x000fea0003800000 */
[----:B------:R-:W-:Y:S01]  /*36e0*/  IMAD.MOV.U32 R4, RZ, RZ, R12 ;  /* 0x000000ffff047224 */ /* 0x000fe200078e000c */
[----:B---3--:R-:W-:-:S07]  /*36f0*/  MOV R16, 0x3710 ;  /* 0x0000371000107802 */ /* 0x008fce0000000f00 */
[----:B-1----:R-:W-:Y:S05]  /*3700*/  CALL.REL.NOINC `($__internal_0_$__cuda_sm20_rcp_rn_f32_slowpath) ;  /* 0x0000000800ac7944 */ /* 0x002fea0003c00000 */
[----:B------:R-:W-:Y:S05]  /*3710*/  BRA `(.L_x_40) ;  /* 0x0000000000107947 */ /* 0x000fea0003800000 */
.L_x_39:
[----:B------:R-:W0:Y:S02]  /*3720*/  MUFU.RCP R3, R12 ;  /* 0x0000000c00037308 */ /* 0x000e240000001000 */
[----:B0-----:R-:W-:-:S04]  /*3730*/  FFMA R4, R12, R3, -1 ;  /* 0xbf8000000c047423 */ /* 0x001fc80000000003 */
[----:B------:R-:W-:-:S04]  /*3740*/  FADD.FTZ R4, -R4, -RZ ;  /* 0x800000ff04047221 */ /* 0x000fc80000010100 */
[----:B------:R-:W-:-:S07]  /*3750*/  FFMA R3, R3, R4, R3 ;  /* 0x0000000403037223 */ /* 0x000fce0000000003 */
.L_x_40:
[----:B------:R-:W-:Y:S05]  /*3760*/  BSYNC.RECONVERGENT B1 ;  /* 0x0000000000017941 */ /* 0x000fea0003800200 */
.L_x_38:
[----:B------:R-:W-:-:S05]  /*3770*/  LOP3.LUT R13, R6, 0x7fffffc0, R11, 0xf8, !PT ;  /* 0x7fffffc0060d7812 */ /* 0x000fca00078ef80b */
[----:B------:R-:W-:-:S06]  /*3780*/  IMAD.WIDE.U32 R12, R13, 0x4, R54 ;  /* 0x000000040d0c7825 */ /* 0x000fcc00078e0036 */
[----:B------:R-:W2:Y:S01]  /*3790*/  LD.E R12, desc[UR12][R12.64] ;  /* 0x0000000c0c0c7980 */ /* 0x000ea2000c101900 */
[----:B------:R-:W-:Y:S01]  /*37a0*/  IADD3 R4, P0, PT, R42, R9, RZ ;  /* 0x000000092a047210 */ /* 0x000fe20007f1e0ff */
[----:B------:R-:W-:Y:S01]  /*37b0*/  VIADD R10, R10, 0x10 ;  /* 0x000000100a0a7836 */ /* 0x000fe20000000000 */
[----:B------:R-:W-:Y:S02]  /*37c0*/  IADD3 R8, PT, PT, R8, 0x1, RZ ;  /* 0x0000000108087810 */ /* 0x000fe40007ffe0ff */
[----:B------:R-:W-:Y:S01]  /*37d0*/  LEA.HI.X.SX32 R15, R9, R2, 0x1, P0 ;  /* 0x00000002090f7211 */ /* 0x000fe200000f0eff */
[----:B-1----:R-:W-:Y:S01]  /*37e0*/  IMAD R9, R7, 0x4, R9 ;  /* 0x0000000407097824 */ /* 0x002fe200078e0209 */
[C---:B------:R-:W-:Y:S02]  /*37f0*/  LEA R14, P0, R4.reuse, UR20, 0x1 ;  /* 0x00000014040e7c11 */ /* 0x040fe4000f8008ff */
[----:B------:R-:W-:Y:S02]  /*3800*/  IADD3 R11, PT, PT, R11, 0x100, RZ ;  /* 0x000001000b0b7810 */ /* 0x000fe40007ffe0ff */
[----:B------:R-:W-:-:S02]  /*3810*/  LEA.HI.X R15, R4, UR21, R15, 0x1, P0 ;  /* 0x00000015040f7c11 */ /* 0x000fc400080f0c0f */
[----:B------:R-:W-:Y:S01]  /*3820*/  ISETP.NE.AND P0, PT, R8, RZ, PT ;  /* 0x000000ff0800720c */ /* 0x000fe20003f05270 */
[----:B--2---:R-:W-:-:S05]  /*3830*/  FMUL R3, R12, R3 ;  /* 0x000000030c037220 */ /* 0x004fca0000400000 */
[----:B------:R-:W-:-:S05]  /*3840*/  F2FP.F16.F32.PACK_AB R3, RZ, R3 ;  /* 0x00000003ff03723e */ /* 0x000fca00000000ff */
[----:B------:R0:W-:Y:S02]  /*3850*/  STG.E.U16 desc[UR12][R14.64], R3 ;  /* 0x000000030e007986 */ /* 0x0001e4000c10150c */
[----:B------:R-:W-:Y:S05]  /*3860*/  @P0 BRA `(.L_x_41) ;  /* 0xfffffffc00840947 */ /* 0x000fea000383ffff */
.L_x_37:
[----:B------:R-:W-:Y:S05]  /*3870*/  BSYNC.RECONVERGENT B0 ;  /* 0x0000000000007941 */ /* 0x000fea0003800200 */
.L_x_36:
[----:B------:R-:W-:-:S13]  /*3880*/  ISETP.GE.U32.AND P0, PT, R5, 0x300, PT ;  /* 0x000003000500780c */ /* 0x000fda0003f06070 */
[----:B------:R-:W-:Y:S05]  /*3890*/  @!P0 EXIT ;  /* 0x000000000000894d */ /* 0x000fea0003800000 */
[----:B------:R-:W1:Y:S01]  /*38a0*/  S2R R4, SR_CgaCtaId ;  /* 0x0000000000047919 */ /* 0x000e620000008800 */
[----:B0-----:R-:W-:Y:S01]  /*38b0*/  MOV R3, 0x400 ;  /* 0x0000040000037802 */ /* 0x001fe20000000f00 */
[----:B------:R-:W-:Y:S01]  /*38c0*/  BSSY.RECONVERGENT B0, `(.L_x_42) ;  /* 0x0000083000007945 */ /* 0x000fe20003800200 */
[----:B------:R-:W-:Y:S02]  /*38d0*/  VIADD R11, R11, 0x200 ;  /* 0x000002000b0b7836 */ /* 0x000fe40000000000 */
[----:B------:R-:W-:-:S04]  /*38e0*/  IADD3 R3, PT, PT, R3, 0x80, RZ ;  /* 0x0000008003037810 */ /* 0x000fc80007ffe0ff */
[----:B-1----:R-:W-:-:S07]  /*38f0*/  LEA R5, R4, R3, 0x18 ;  /* 0x0000000304057211 */ /* 0x002fce00078ec0ff */
.L_x_55:
[----:B------:R-:W-:Y:S01]  /*3900*/  IADD3 R7, PT, PT, R11, -0x200, RZ ;  /* 0xfffffe000b077810 */ /* 0x000fe20007ffe0ff */
[----:B------:R-:W-:Y:S03]  /*3910*/  BSSY.RECONVERGENT B1, `(.L_x_43) ;  /* 0x0000010000017945 */ /* 0x000fe60003800200 */
[----:B------:R-:W-:-:S05]  /*3920*/  SHF.R.U32.HI R8, RZ, 0x6, R7 ;  /* 0x00000006ff087819 */ /* 0x000fca0000011607 */
[----:B------:R-:W-:-:S05]  /*3930*/  IMAD R3, R8, 0x4, R5 ;  /* 0x0000000408037824 */ /* 0x000fca00078e0205 */
[----:B------:R-:W0:Y:S02]  /*3940*/  LDS R10, [R3] ;  /* 0x00000000030a7984 */ /* 0x000e240000000800 */
[----:B0-----:R-:W-:-:S04]  /*3950*/  IADD3 R4, PT, PT, R10, 0x1800000, RZ ;  /* 0x018000000a047810 */ /* 0x001fc80007ffe0ff */
[----:B------:R-:W-:-:S04]  /*3960*/  LOP3.LUT R4, R4, 0x7f800000, RZ, 0xc0, !PT ;  /* 0x7f80000004047812 */ /* 0x000fc800078ec0ff */
[----:B------:R-:W-:-:S13]  /*3970*/  ISETP.GT.U32.AND P0, PT, R4, 0x1ffffff, PT ;  /* 0x01ffffff0400780c */ /* 0x000fda0003f04070 */
[----:B------:R-:W-:Y:S05]  /*3980*/  @P0 BRA `(.L_x_44) ;  /* 0x0000000000100947 */ /* 0x000fea0003800000 */
[----:B------:R-:W-:Y:S01]  /*3990*/  IMAD.MOV.U32 R4, RZ, RZ, R10 ;  /* 0x000000ffff047224 */ /* 0x000fe200078e000a */
[----:B---3--:R-:W-:-:S07]  /*39a0*/  MOV R16, 0x39c0 ;  /* 0x000039c000107802 */ /* 0x008fce0000000f00 */
[----:B------:R-:W-:Y:S05]  /*39b0*/  CALL.REL.NOINC `($__internal_0_$__cuda_sm20_rcp_rn_f32_slowpath) ;  /* 0x0000000800007944 */ /* 0x000fea0003c00000 */
[----:B------:R-:W-:Y:S05]  /*39c0*/  BRA `(.L_x_45) ;  /* 0x0000000000107947 */ /* 0x000fea0003800000 */
.L_x_44:
[----:B------:R-:W0:Y:S02]  /*39d0*/  MUFU.RCP R3, R10 ;  /* 0x0000000a00037308 */ /* 0x000e240000001000 */
[----:B0-----:R-:W-:-:S04]  /*39e0*/  FFMA R4, R10, R3, -1 ;  /* 0xbf8000000a047423 */ /* 0x001fc80000000003 */
[----:B------:R-:W-:-:S04]  /*39f0*/  FADD.FTZ R4, -R4, -RZ ;  /* 0x800000ff04047221 */ /* 0x000fc80000010100 */
[----:B------:R-:W-:-:S07]  /*3a00*/  FFMA R3, R3, R4, R3 ;  /* 0x0000000403037223 */ /* 0x000fce0000000003 */
.L_x_45:
[----:B------:R-:W-:Y:S05]  /*3a10*/  BSYNC.RECONVERGENT B1 ;  /* 0x0000000000017941 */ /* 0x000fea0003800200 */
.L_x_43:
[----:B------:R-:W-:-:S05]  /*3a20*/  LOP3.LUT R13, R6, 0x7fffffc0, R7, 0xf8, !PT ;  /* 0x7fffffc0060d7812 */ /* 0x000fca00078ef807 */
[----:B------:R-:W-:-:S06]  /*3a30*/  IMAD.WIDE.U32 R12, R13, 0x4, R54 ;  /* 0x000000040d0c7825 */ /* 0x000fcc00078e0036 */
[----:B------:R-:W2:Y:S01]  /*3a40*/  LD.E R12, desc[UR12][R12.64] ;  /* 0x0000000c0c0c7980 */ /* 0x000ea2000c101900 */
[----:B------:R-:W-:Y:S01]  /*3a50*/  IADD3 R9, PT, PT, R11, -0x100, RZ ;  /* 0xffffff000b097810 */ /* 0x000fe20007ffe0ff */
[----:B------:R-:W-:Y:S01]  /*3a60*/  BSSY.RECONVERGENT B1, `(.L_x_46) ;  /* 0x000001a000017945 */ /* 0x000fe20003800200 */
[----:B------:R-:W-:Y:S02]  /*3a70*/  LEA R15, R0, R8, 0x5 ;  /* 0x00000008000f7211 */ /* 0x000fe400078e28ff */
[----:B------:R-:W-:-:S03]  /*3a80*/  SHF.R.U32.HI R7, RZ, 0x6, R9 ;  /* 0x00000006ff077819 */ /* 0x000fc60000011609 */
[----:B------:R-:W-:Y:S02]  /*3a90*/  IMAD R15, R15, UR17, R6 ;  /* 0x000000110f0f7c24 */ /* 0x000fe4000f8e0206 */
[----:B------:R-:W-:-:S03]  /*3aa0*/  IMAD R4, R7, 0x4, R5 ;  /* 0x0000000407047824 */ /* 0x000fc600078e0205 */
[----:B------:R-:W-:Y:S02]  /*3ab0*/  IADD3 R8, P0, PT, R42, R15, RZ ;  /* 0x0000000f2a087210 */ /* 0x000fe40007f1e0ff */
[----:B------:R-:W0:Y:S02]  /*3ac0*/  LDS R10, [R4] ;  /* 0x00000000040a7984 */ /* 0x000e240000000800 */
[----:B------:R-:W-:Y:S02]  /*3ad0*/  LEA.HI.X.SX32 R15, R15, R2, 0x1, P0 ;  /* 0x000000020f0f7211 */ /* 0x000fe400000f0eff */
[----:B------:R-:W-:-:S04]  /*3ae0*/  LEA R14, P0, R8, UR22, 0x1 ;  /* 0x00000016080e7c11 */ /* 0x000fc8000f8008ff */
[----:B------:R-:W-:Y:S01]  /*3af0*/  LEA.HI.X R15, R8, UR23, R15, 0x1, P0 ;  /* 0x00000017080f7c11 */ /* 0x000fe200080f0c0f */
[----:B--2---:R-:W-:-:S05]  /*3b00*/  FMUL R3, R12, R3 ;  /* 0x000000030c037220 */ /* 0x004fca0000400000 */
[----:B------:R-:W-:-:S04]  /*3b10*/  F2FP.F16.F32.PACK_AB R3, RZ, R3 ;  /* 0x00000003ff03723e */ /* 0x000fc800000000ff */
[----:B------:R-:W-:Y:S01]  /*3b20*/  PRMT R8, R3, 0x7610, R8 ;  /* 0x0000761003087816 */ /* 0x000fe20000000008 */
[----:B0-----:R-:W-:-:S04]  /*3b30*/  VIADD R3, R10, 0x1800000 ;  /* 0x018000000a037836 */ /* 0x001fc80000000000 */
[----:B------:R0:W-:Y:S01]  /*3b40*/  STG.E.U16 desc[UR12][R14.64], R8 ;  /* 0x000000080e007986 */ /* 0x0001e2000c10150c */
[----:B------:R-:W-:-:S04]  /*3b50*/  LOP3.LUT R3, R3, 0x7f800000, RZ, 0xc0, !PT ;  /* 0x7f80000003037812 */ /* 0x000fc800078ec0ff */
[----:B------:R-:W-:-:S13]  /*3b60*/  ISETP.GT.U32.AND P0, PT, R3, 0x1ffffff, PT ;  /* 0x01ffffff0300780c */ /* 0x000fda0003f04070 */
[----:B0-----:R-:W-:Y:S05]  /*3b70*/  @P0 BRA `(.L_x_47) ;  /* 0x0000000000100947 */ /* 0x001fea0003800000 */
[----:B------:R-:W-:Y:S02]  /*3b80*/  MOV R4, R10 ;  /* 0x0000000a00047202 */ /* 0x000fe40000000f00 */
[----:B---3--:R-:W-:-:S07]  /*3b90*/  MOV R16, 0x3bb0 ;  /* 0x00003bb000107802 */ /* 0x008fce0000000f00 */
[----:B------:R-:W-:Y:S05]  /*3ba0*/  CALL.REL.NOINC `($__internal_0_$__cuda_sm20_rcp_rn_f32_slowpath) ;  /* 0x0000000400847944 */ /* 0x000fea0003c00000 */
[----:B------:R-:W-:Y:S05]  /*3bb0*/  BRA `(.L_x_48) ;  /* 0x0000000000107947 */ /* 0x000fea0003800000 */
.L_x_47:
[----:B------:R-:W0:Y:S02]  /*3bc0*/  MUFU.RCP R3, R10 ;  /* 0x0000000a00037308 */ /* 0x000e240000001000 */
[----:B0-----:R-:W-:-:S04]  /*3bd0*/  FFMA R4, R10, R3, -1 ;  /* 0xbf8000000a047423 */ /* 0x001fc80000000003 */
[----:B------:R-:W-:-:S04]  /*3be0*/  FADD.FTZ R4, -R4, -RZ ;  /* 0x800000ff04047221 */ /* 0x000fc80000010100 */
[----:B------:R-:W-:-:S07]  /*3bf0*/  FFMA R3, R3, R4, R3 ;  /* 0x0000000403037223 */ /* 0x000fce0000000003 */
.L_x_48:
[----:B------:R-:W-:Y:S05]  /*3c00*/  BSYNC.RECONVERGENT B1 ;  /* 0x0000000000017941 */ /* 0x000fea0003800200 */
.L_x_46:
[----:B------:R-:W-:-:S05]  /*3c10*/  LOP3.LUT R13, R6, 0x7fffffc0, R9, 0xf8, !PT ;  /* 0x7fffffc0060d7812 */ /* 0x000fca00078ef809 */
[----:B------:R-:W-:-:S06]  /*3c20*/  IMAD.WIDE.U32 R12, R13, 0x4, R54 ;  /* 0x000000040d0c7825 */ /* 0x000fcc00078e0036 */
[----:B------:R-:W2:Y:S01]  /*3c30*/  LD.E R12, desc[UR12][R12.64] ;  /* 0x0000000c0c0c7980 */ /* 0x000ea2000c101900 */
[----:B------:R-:W-:Y:S01]  /*3c40*/  SHF.R.U32.HI R8, RZ, 0x6, R11 ;  /* 0x00000006ff087819 */ /* 0x000fe2000001160b */
[----:B------:R-:W-:Y:S01]  /*3c50*/  BSSY.RECONVERGENT B1, `(.L_x_49) ;  /* 0x000001a000017945 */ /* 0x000fe20003800200 */
[----:B------:R-:W-:-:S03]  /*3c60*/  LEA R7, R0, R7, 0x5 ;  /* 0x0000000700077211 */ /* 0x000fc600078e28ff */
[----:B------:R-:W-:Y:S02]  /*3c70*/  IMAD R4, R8, 0x4, R5 ;  /* 0x0000000408047824 */ /* 0x000fe400078e0205 */
[----:B------:R-:W-:-:S03]  /*3c80*/  IMAD R7, R7, UR17, R6 ;  /* 0x0000001107077c24 */ /* 0x000fc6000f8e0206 */
[----:B---3--:R-:W0:Y:S02]  /*3c90*/  LDS R16, [R4] ;  /* 0x0000000004107984 */ /* 0x008e240000000800 */
[----:B------:R-:W-:-:S04]  /*3ca0*/  IADD3 R9, P0, PT, R42, R7, RZ ;  /* 0x000000072a097210 */ /* 0x000fc80007f1e0ff */
[----:B------:R-:W-:Y:S02]  /*3cb0*/  LEA.HI.X.SX32 R10, R7, R2, 0x1, P0 ;  /* 0x00000002070a7211 */ /* 0x000fe400000f0eff */
[----:B------:R-:W-:Y:S02]  /*3cc0*/  LEA R14, P0, R9, UR22, 0x1 ;  /* 0x00000016090e7c11 */ /* 0x000fe4000f8008ff */
[----:B------:R-:W-:Y:S02]  /*3cd0*/  IADD3 R7, PT, PT, R11, 0x100, RZ ;  /* 0x000001000b077810 */ /* 0x000fe40007ffe0ff */
        /* <DEDUP_REMOVED lines=9> */
[----:B------:R-:W-:Y:S01]  /*3d70*/  IMAD.MOV.U32 R4, RZ, RZ, R16 ;  /* 0x000000ffff047224 */ /* 0x000fe200078e0010 */
[----:B------:R-:W-:-:S07]  /*3d80*/  MOV R16, 0x3da0 ;  /* 0x00003da000107802 */ /* 0x000fce0000000f00 */
[----:B------:R-:W-:Y:S05]  /*3d90*/  CALL.REL.NOINC `($__internal_0_$__cuda_sm20_rcp_rn_f32_slowpath) ;  /* 0x0000000400087944 */ /* 0x000fea0003c00000 */
[----:B------:R-:W-:Y:S05]  /*3da0*/  BRA `(.L_x_51) ;  /* 0x0000000000107947 */ /* 0x000fea0003800000 */
.L_x_50:
[----:B------:R-:W0:Y:S02]  /*3db0*/  MUFU.RCP R3, R16 ;  /* 0x0000001000037308 */ /* 0x000e240000001000 */
[----:B0-----:R-:W-:-:S04]  /*3dc0*/  FFMA R4, R16, R3, -1 ;  /* 0xbf80000010047423 */ /* 0x001fc80000000003 */
[----:B------:R-:W-:-:S04]  /*3dd0*/  FADD.FTZ R4, -R4, -RZ ;  /* 0x800000ff04047221 */ /* 0x000fc80000010100 */
[----:B------:R-:W-:-:S07]  /*3de0*/  FFMA R3, R3, R4, R3 ;  /* 0x0000000403037223 */ /* 0x000fce0000000003 */
.L_x_51:
[----:B------:R-:W-:Y:S05]  /*3df0*/  BSYNC.RECONVERGENT B1 ;  /* 0x0000000000017941 */ /* 0x000fea0003800200 */
.L_x_49:
[----:B------:R-:W-:-:S05]  /*3e00*/  LOP3.LUT R13, R6, 0x7fffffc0, R11, 0xf8, !PT ;  /* 0x7fffffc0060d7812 */ /* 0x000fca00078ef80b */
[----:B------:R-:W-:-:S06]  /*3e10*/  IMAD.WIDE.U32 R12, R13, 0x4, R54 ;  /* 0x000000040d0c7825 */ /* 0x000fcc00078e0036 */
[----:B------:R-:W2:Y:S01]  /*3e20*/  LD.E R12, desc[UR12][R12.64] ;  /* 0x0000000c0c0c7980 */ /* 0x000ea2000c101900 */
[----:B------:R-:W-:Y:S01]  /*3e30*/  SHF.R.U32.HI R9, RZ, 0x6, R7 ;  /* 0x00000006ff097819 */ /* 0x000fe20000011607 */
[----:B------:R-:W-:Y:S01]  /*3e40*/  IMAD R15, R0, 0x20, R8 ;  /* 0x00000020000f7824 */ /* 0x000fe200078e0208 */
[----:B------:R-:W-:Y:S02]  /*3e50*/  BSSY.RECONVERGENT B1, `(.L_x_52) ;  /* 0x0000018000017945 */ /* 0x000fe40003800200 */
[----:B------:R-:W-:Y:S01]  /*3e60*/  LEA R4, R9, R5, 0x2 ;  /* 0x0000000509047211 */ /* 0x000fe200078e10ff */
[----:B------:R-:W-:-:S04]  /*3e70*/  IMAD R15, R15, UR17, R6 ;  /* 0x000000110f0f7c24 */ /* 0x000fc8000f8e0206 */
[----:B------:R-:W0:Y:S01]  /*3e80*/  LDS R10, [R4] ;  /* 0x00000000040a7984 */ /* 0x000e220000000800 */
[----:B------:R-:W-:-:S04]  /*3e90*/  IADD3 R8, P0, PT, R42, R15, RZ ;  /* 0x0000000f2a087210 */ /* 0x000fc80007f1e0ff */
[----:B------:R-:W-:Y:S02]  /*3ea0*/  LEA.HI.X.SX32 R15, R15, R2, 0x1, P0 ;  /* 0x000000020f0f7211 */ /* 0x000fe400000f0eff */
[----:B------:R-:W-:-:S04]  /*3eb0*/  LEA R14, P0, R8, UR22, 0x1 ;  /* 0x00000016080e7c11 */ /* 0x000fc8000f8008ff */
[----:B------:R-:W-:Y:S01]  /*3ec0*/  LEA.HI.X R15, R8, UR23, R15, 0x1, P0 ;  /* 0x00000017080f7c11 */ /* 0x000fe200080f0c0f */
[----:B--2---:R-:W-:-:S05]  /*3ed0*/  FMUL R3, R12, R3 ;  /* 0x000000030c037220 */ /* 0x004fca0000400000 */
[----:B------:R-:W-:-:S04]  /*3ee0*/  F2FP.F16.F32.PACK_AB R3, RZ, R3 ;  /* 0x00000003ff03723e */ /* 0x000fc800000000ff */
[----:B------:R-:W-:Y:S02]  /*3ef0*/  PRMT R8, R3, 0x7610, R8 ;  /* 0x0000761003087816 */ /* 0x000fe40000000008 */
[----:B0-----:R-:W-:-:S03]  /*3f00*/  IADD3 R3, PT, PT, R10, 0x1800000, RZ ;  /* 0x018000000a037810 */ /* 0x001fc60007ffe0ff */
        /* <DEDUP_REMOVED lines=8> */
.L_x_53:
[----:B------:R-:W0:Y:S02]  /*3f90*/  MUFU.RCP R3, R10 ;  /* 0x0000000a00037308 */ /* 0x000e240000001000 */
[----:B0-----:R-:W-:-:S04]  /*3fa0*/  FFMA R4, R10, R3, -1 ;  /* 0xbf8000000a047423 */ /* 0x001fc80000000003 */
[----:B------:R-:W-:-:S04]  /*3fb0*/  FADD.FTZ R4, -R4, -RZ ;  /* 0x800000ff04047221 */ /* 0x000fc80000010100 */
[----:B------:R-:W-:-:S07]  /*3fc0*/  FFMA R3, R3, R4, R3 ;  /* 0x0000000403037223 */ /* 0x000fce0000000003 */
.L_x_54:
[----:B------:R-:W-:Y:S05]  /*3fd0*/  BSYNC.RECONVERGENT B1 ;  /* 0x0000000000017941 */ /* 0x000fea0003800200 */
.L_x_52:
[----:B------:R-:W-:-:S05]  /*3fe0*/  LOP3.LUT R13, R6, 0x7fffffc0, R7, 0xf8, !PT ;  /* 0x7fffffc0060d7812 */ /* 0x000fca00078ef807 */
[----:B------:R-:W-:-:S06]  /*3ff0*/  IMAD.WIDE.U32 R12, R13, 0x4, R54 ;  /* 0x000000040d0c7825 */ /* 0x000fcc00078e0036 */
[----:B------:R-:W2:Y:S01]  /*4000*/  LD.E R12, desc[UR12][R12.64] ;  /* 0x0000000c0c0c7980 */ /* 0x000ea2000c101900 */
[----:B------:R-:W-:-:S05]  /*4010*/  LEA R9, R0, R9, 0x5 ;  /* 0x0000000900097211 */ /* 0x000fca00078e28ff */
[----:B------:R-:W-:-:S05]  /*4020*/  IMAD R9, R9, UR17, R6 ;  /* 0x0000001109097c24 */ /* 0x000fca000f8e0206 */
[----:B------:R-:W-:-:S04]  /*4030*/  IADD3 R4, P0, PT, R42, R9, RZ ;  /* 0x000000092a047210 */ /* 0x000fc80007f1e0ff */
[----:B------:R-:W-:Y:S02]  /*4040*/  LEA.HI.X.SX32 R9, R9, R2, 0x1, P0 ;  /* 0x0000000209097211 */ /* 0x000fe400000f0eff */
[----:B------:R-:W-:-:S04]  /*4050*/  LEA R8, P0, R4, UR22, 0x1 ;  /* 0x0000001604087c11 */ /* 0x000fc8000f8008ff */
[----:B------:R-:W-:Y:S01]  /*4060*/  LEA.HI.X R9, R4, UR23, R9, 0x1, P0 ;  /* 0x0000001704097c11 */ /* 0x000fe200080f0c09 */
[----:B--2---:R-:W-:-:S05]  /*4070*/  FMUL R3, R12, R3 ;  /* 0x000000030c037220 */ /* 0x004fca0000400000 */
[----:B------:R-:W-:-:S04]  /*4080*/  F2FP.F16.F32.PACK_AB R3, RZ, R3 ;  /* 0x00000003ff03723e */ /* 0x000fc800000000ff */
[----:B------:R-:W-:Y:S01]  /*4090*/  PRMT R4, R3, 0x7610, R4 ;  /* 0x0000761003047816 */ /* 0x000fe20000000004 */
[C---:B------:R-:W-:Y:S01]  /*40a0*/  VIADD R3, R11.reuse, 0x200 ;  /* 0x000002000b037836 */ /* 0x040fe20000000000 */
[----:B------:R-:W-:-:S03]  /*40b0*/  IADD3 R11, PT, PT, R11, 0x400, RZ ;  /* 0x000004000b0b7810 */ /* 0x000fc60007ffe0ff */
[----:B------:R0:W-:Y:S01]  /*40c0*/  STG.E.U16 desc[UR12][R8.64], R4 ;  /* 0x0000000408007986 */ /* 0x0001e2000c10150c */
[----:B------:R-:W-:-:S13]  /*40d0*/  ISETP.GE.AND P0, PT, R3, R40, PT ;  /* 0x000000280300720c */ /* 0x000fda0003f06270 */
[----:B0-----:R-:W-:Y:S05]  /*40e0*/  @!P0 BRA `(.L_x_55) ;  /* 0xfffffff800048947 */ /* 0x001fea000383ffff */
[----:B------:R-:W-:Y:S05]  /*40f0*/  BSYNC.RECONVERGENT B0 ;  /* 0x0000000000007941 */ /* 0x000fea0003800200 */
.L_x_42:
[----:B------:R-:W-:Y:S05]  /*4100*/  EXIT ;  /* 0x000000000000794d */ /* 0x000fea0003800000 */
.L_x_34:
[----:B------:R-:W-:Y:S01]  /*4110*/  ISETP.GE.AND P0, PT, R43, 0x1, PT ;  /* 0x000000012b00780c */ /* 0x000fe20003f06270 */
[----:B------:R-:W-:-:S12]  /*4120*/  BSSY B0, `(.L_x_56) ;  /* 0x0000008000007945 */ /* 0x000fd80003800000 */
[----:B------:R-:W-:Y:S05]  /*4130*/  @!P0 BRA `(.L_x_57) ;  /* 0x0000000000188947 */ /* 0x000fea0003800000 */
[----:B--2---:R-:W-:-:S07]  /*4140*/  IMAD.MOV.U32 R3, RZ, RZ, 0x10 ;  /* 0x00000010ff037424 */ /* 0x004fce00078e00ff */
.L_x_58:
[CC--:B------:R-:W-:Y:S02]  /*4150*/  ISETP.GT.AND P0, PT, R3.reuse, R8.reuse, PT ;  /* 0x000000080300720c */ /* 0x0c0fe40003f04270 */
[C---:B------:R-:W-:Y:S02]  /*4160*/  ISETP.GE.AND P1, PT, R3.reuse, R8, PT ;  /* 0x000000080300720c */ /* 0x040fe40003f26270 */
[----:B------:R-:W-:-:S09]  /*4170*/  IADD3 R3, PT, PT, R3, 0x10, RZ ;  /* 0x0000001003037810 */ /* 0x000fd20007ffe0ff */
[----:B------:R-:W-:Y:S05]  /*4180*/  @!P0 WARPSYNC.ALL ;  /* 0x0000000000008948 */ /* 0x000fea0003800000 */
[----:B------:R-:W-:Y:S05]  /*4190*/  @!P1 BRA `(.L_x_58) ;  /* 0xfffffffc00ec9947 */ /* 0x000fea000383ffff */
.L_x_57:
[----:B------:R-:W-:Y:S05]  /*41a0*/  BSYNC B0 ;  /* 0x0000000000007941 */ /* 0x000fea0003800000 */
.L_x_56:
[----:B--23--:R-:W-:Y:S05]  /*41b0*/  BPT.TRAP 0x1 ;  /* 0x000000040000795c */ /* 0x00cfea0000300000 */
        .weak           $__internal_0_$__cuda_sm20_rcp_rn_f32_slowpath
        .type           $__internal_0_$__cuda_sm20_rcp_rn_f32_slowpath,@function
        .size           $__internal_0_$__cuda_sm20_rcp_rn_f32_slowpath,(.L_x_64 - $__internal_0_$__cuda_sm20_rcp_rn_f32_slowpath)
$__internal_0_$__cuda_sm20_rcp_rn_f32_slowpath:
[----:B------:R-:W-:Y:S01]  /*41c0*/  IMAD.SHL.U32 R3, R4, 0x2, RZ ;  /* 0x0000000204037824 */ /* 0x000fe200078e00ff */
[----:B------:R-:W-:Y:S04]  /*41d0*/  BSSY.RECONVERGENT B2, `(.L_x_59) ;  /* 0x0000030000027945 */ /* 0x000fe80003800200 */
[----:B------:R-:W-:-:S04]  /*41e0*/  SHF.R.U32.HI R17, RZ, 0x18, R3 ;  /* 0x00000018ff117819 */ /* 0x000fc80000011603 */
[----:B------:R-:W-:-:S13]  /*41f0*/  ISETP.NE.U32.AND P0, PT, R17, RZ, PT ;  /* 0x000000ff1100720c */ /* 0x000fda0003f05070 */
[----:B------:R-:W-:Y:S05]  /*4200*/  @P0 BRA `(.L_x_60) ;  /* 0x0000000000280947 */ /* 0x000fea0003800000 */
[----:B------:R-:W-:-:S04]  /*4210*/  SHF.L.U32 R3, R4, 0x1, RZ ;  /* 0x0000000104037819 */ /* 0x000fc800000006ff */
[----:B------:R-:W-:-:S13]  /*4220*/  ISETP.NE.AND P0, PT, R3, RZ, PT ;  /* 0x000000ff0300720c */ /* 0x000fda0003f05270 */
[----:B------:R-:W-:Y:S01]  /*4230*/  @P0 FFMA R13, R4, 1.84467440737095516160e+19, RZ ;  /* 0x5f800000040d0823 */ /* 0x000fe200000000ff */
[----:B------:R-:W-:Y:S08]  /*4240*/  @!P0 MUFU.RCP R12, R4 ;  /* 0x00000004000c8308 */ /* 0x000ff00000001000 */
[----:B------:R-:W0:Y:S02]  /*4250*/  @P0 MUFU.RCP R14, R13 ;  /* 0x0000000d000e0308 */ /* 0x000e240000001000 */
[----:B0-----:R-:W-:-:S04]  /*4260*/  @P0 FFMA R3, R13, R14, -1 ;  /* 0xbf8000000d030423 */ /* 0x001fc8000000000e */
[----:B------:R-:W-:-:S04]  /*4270*/  @P0 FADD.FTZ R3, -R3, -RZ ;  /* 0x800000ff03030221 */ /* 0x000fc80000010100 */
[----:B------:R-:W-:-:S04]  /*4280*/  @P0 FFMA R3, R14, R3, R14 ;  /* 0x000000030e030223 */ /* 0x000fc8000000000e */
[----:B------:R-:W-:Y:S01]  /*4290*/  @P0 FFMA R12, R3, 1.84467440737095516160e+19, RZ ;  /* 0x5f800000030c0823 */ /* 0x000fe200000000ff */
[----:B------:R-:W-:Y:S06]  /*42a0*/  BRA `(.L_x_61) ;  /* 0x0000000000887947 */ /* 0x000fec0003800000 */
.L_x_60:
[----:B------:R-:W-:-:S05]  /*42b0*/  VIADD R18, R17, 0xffffff03 ;  /* 0xffffff0311127836 */ /* 0x000fca0000000000 */
[----:B------:R-:W-:-:S13]  /*42c0*/  ISETP.GT.U32.AND P0, PT, R18, 0x1, PT ;  /* 0x000000011200780c */ /* 0x000fda0003f04070 */
[----:B------:R-:W-:Y:S05]  /*42d0*/  @P0 BRA `(.L_x_62) ;  /* 0x0000000000780947 */ /* 0x000fea0003800000 */
[----:B------:R-:W-:Y:S02]  /*42e0*/  LOP3.LUT R3, R4, 0x7fffff, RZ, 0xc0, !PT ;  /* 0x007fffff04037812 */ /* 0x000fe400078ec0ff */
[----:B------:R-:W-:Y:S02]  /*42f0*/  MOV R15, 0x3 ;  /* 0x00000003000f7802 */ /* 0x000fe40000000f00 */
[----:B------:R-:W-:Y:S02]  /*4300*/  LOP3.LUT R3, R3, 0x3f800000, RZ, 0xfc, !PT ;  /* 0x3f80000003037812 */ /* 0x000fe400078efcff */
[----:B------:R-:W-:Y:S02]  /*4310*/  SHF.L.U32 R15, R15, R18, RZ ;  /* 0x000000120f0f7219 */ /* 0x000fe400000006ff */
[----:B------:R-:W0:Y:S02]  /*4320*/  MUFU.RCP R12, R3 ;  /* 0x00000003000c7308 */ /* 0x000e240000001000 */
[----:B0-----:R-:W-:-:S04]  /*4330*/  FFMA R13, R3, R12, -1 ;  /* 0xbf800000030d7423 */ /* 0x001fc8000000000c */
[----:B------:R-:W-:-:S04]  /*4340*/  FADD.FTZ R13, -R13, -RZ ;  /* 0x800000ff0d0d7221 */ /* 0x000fc80000010100 */
[CCC-:B------:R-:W-:Y:S01]  /*4350*/  FFMA.RM R14, R12.reuse, R13.reuse, R12.reuse ;  /* 0x0000000d0c0e7223 */ /* 0x1c0fe2000000400c */
[----:B------:R-:W-:-:S04]  /*4360*/  FFMA.RP R13, R12, R13, R12 ;  /* 0x0000000d0c0d7223 */ /* 0x000fc8000000800c */
[C---:B------:R-:W-:Y:S02]  /*4370*/  LOP3.LUT R12, R14.reuse, 0x7fffff, RZ, 0xc0, !PT ;  /* 0x007fffff0e0c7812 */ /* 0x040fe400078ec0ff */
[----:B------:R-:W-:Y:S02]  /*4380*/  FSETP.NEU.FTZ.AND P0, PT, R14, R13, PT ;  /* 0x0000000d0e00720b */ /* 0x000fe40003f1d000 */
[----:B------:R-:W-:Y:S02]  /*4390*/  LOP3.LUT R12, R12, 0x800000, RZ, 0xfc, !PT ;  /* 0x008000000c0c7812 */ /* 0x000fe400078efcff */
[----:B------:R-:W-:Y:S02]  /*43a0*/  SEL R13, RZ, 0xffffffff, !P0 ;  /* 0xffffffffff0d7807 */ /* 0x000fe40004000000 */
[----:B------:R-:W-:-:S03]  /*43b0*/  LOP3.LUT R15, R15, R12, RZ, 0xc0, !PT ;  /* 0x0000000c0f0f7212 */ /* 0x000fc600078ec0ff */
[----:B------:R-:W-:Y:S01]  /*43c0*/  IMAD.MOV R13, RZ, RZ, -R13 ;  /* 0x000000ffff0d7224 */ /* 0x000fe200078e0a0d */
[----:B------:R-:W-:-:S04]  /*43d0*/  SHF.R.U32.HI R15, RZ, R18, R15 ;  /* 0x00000012ff0f7219 */ /* 0x000fc8000001160f */
[----:B------:R-:W-:Y:S02]  /*43e0*/  LOP3.LUT P1, RZ, R13, R18, R12, 0xf8, !PT ;  /* 0x000000120dff7212 */ /* 0x000fe4000782f80c */
[C---:B------:R-:W-:Y:S02]  /*43f0*/  LOP3.LUT P0, RZ, R15.reuse, 0x1, RZ, 0xc0, !PT ;  /* 0x000000010fff7812 */ /* 0x040fe4000780c0ff */
[----:B------:R-:W-:-:S04]  /*4400*/  LOP3.LUT P2, RZ, R15, 0x2, RZ, 0xc0, !PT ;  /* 0x000000020fff7812 */ /* 0x000fc8000784c0ff */
[----:B------:R-:W-:Y:S02]  /*4410*/  PLOP3.LUT P0, PT, P0, P1, P2, 0xe0, 0x0 ;  /* 0x000000000000781c */ /* 0x000fe40000703c20 */
[----:B------:R-:W-:Y:S02]  /*4420*/  LOP3.LUT P1, RZ, R4, 0x7fffff, RZ, 0xc0, !PT ;  /* 0x007fffff04ff7812 */ /* 0x000fe4000782c0ff */
[----:B------:R-:W-:-:S04]  /*4430*/  SEL R3, RZ, 0x1, !P0 ;  /* 0x00000001ff037807 */ /* 0x000fc80004000000 */
[----:B------:R-:W-:-:S04]  /*4440*/  IADD3 R3, PT, PT, -R3, RZ, RZ ;  /* 0x000000ff03037210 */ /* 0x000fc80007ffe1ff */
[----:B------:R-:W-:Y:S01]  /*4450*/  ISETP.GE.AND P0, PT, R3, RZ, PT ;  /* 0x000000ff0300720c */ /* 0x000fe20003f06270 */
[----:B------:R-:W-:-:S05]  /*4460*/  VIADD R3, R17, 0xffffff04 ;  /* 0xffffff0411037836 */ /* 0x000fca0000000000 */
[----:B------:R-:W-:-:S07]  /*4470*/  SHF.R.U32.HI R3, RZ, R3, R12 ;  /* 0x00000003ff037219 */ /* 0x000fce000001160c */
[----:B------:R-:W-:-:S05]  /*4480*/  @!P0 IADD3 R3, PT, PT, R3, 0x1, RZ ;  /* 0x0000000103038810 */ /* 0x000fca0007ffe0ff */
[----:B------:R-:W-:-:S05]  /*4490*/  @!P1 IMAD.SHL.U32 R3, R3, 0x2, RZ ;  /* 0x0000000203039824 */ /* 0x000fca00078e00ff */
[----:B------:R-:W-:Y:S01]  /*44a0*/  LOP3.LUT R12, R3, 0x80000000, R4, 0xf8, !PT ;  /* 0x80000000030c7812 */ /* 0x000fe200078ef804 */
[----:B------:R-:W-:Y:S06]  /*44b0*/  BRA `(.L_x_61) ;  /* 0x0000000000047947 */ /* 0x000fec0003800000 */
.L_x_62:
[----:B------:R0:W1:Y:S02]  /*44c0*/  MUFU.RCP R12, R4 ;  /* 0x00000004000c7308 */ /* 0x0000640000001000 */
.L_x_61:
[----:B------:R-:W-:Y:S05]  /*44d0*/  BSYNC.RECONVERGENT B2 ;  /* 0x0000000000027941 */ /* 0x000fea0003800200 */
.L_x_59:
[----:B-1----:R-:W-:Y:S01]  /*44e0*/  MOV R3, R12 ;  /* 0x0000000c00037202 */ /* 0x002fe20000000f00 */
[----:B------:R-:W-:Y:S01]  /*44f0*/  IMAD.MOV.U32 R12, RZ, RZ, R16 ;  /* 0x000000ffff0c7224 */ /* 0x000fe200078e0010 */
[----:B------:R-:W-:-:S04]  /*4500*/  MOV R13, 0x0 ;  /* 0x00000000000d7802 */ /* 0x000fc80000000f00 */
[----:B0-----:R-:W-:Y:S05]  /*4510*/  RET.REL.NODEC R12 `(_ZN9flashcore15v9_3_excellence33fused_attention_excellence_kernelEPK6__halfS3_S3_PS1_iiiif) ;  /* 0xffffffb80cb87950 */ /* 0x001fea0003c3ffff */
.L_x_63:
[----:B------:R-:W-:-:S00]  /*4520*/  BRA `(.L_x_63) ;  /* 0xfffffffc00fc7947 */ /* 0x000fc0000383ffff */
[----:B------:R-:W-:-:S00]  /*4530*/  NOP ;  /* 0x0000000000007918 */ /* 0x000fc00000000000 */
        /* <DEDUP_REMOVED lines=12> */
.L_x_64:


//--------------------- .nv.shared._ZN9flashcore15v9_3_excellence33fused_attention_excellence_kernelEPK6__halfS3_S3_PS1_iiiif --------------------------
	.section	.nv.shared._ZN9flashcore15v9_3_excellence33fused_attention_excellence_kernelEPK6__halfS3_S3_PS1_iiiif,"aw",@nobits
	.sectionflags	@""
	.align	16
.nv.shared._ZN9flashcore15v9_3_excellence33fused_attention_excellence_kernelEPK6__halfS3_S3_PS1_iiiif:
	.zero		1280


//--------------------- .nv.shared.reserved.0     --------------------------
	.section	.nv.shared.reserved.0,"aw",@nobits
	.weak		__nv_reservedSMEM_offset_0_alias
	.size		__nv_reservedSMEM_offset_0_alias, 0, 64
	.other		__nv_reservedSMEM_offset_0_alias,@"STO_CUDA_RESERVED_SHARED STV_DEFAULT"
__nv_reservedSMEM_offset_0_alias:
	.zero		0
	.zero		64


//--------------------- .nv.constant0._ZN9flashcore15v9_3_excellence33fused_attention_excellence_kernelEPK6__halfS3_S3_PS1_iiiif --------------------------
	.section	.nv.constant0._ZN9flashcore15v9_3_excellence33fused_attention_excellence_kernelEPK6__halfS3_S3_PS1_iiiif,"a",@progbits
	.sectionflags	@""
	.align	4
.nv.constant0._ZN9flashcore15v9_3_excellence33fused_attention_excellence_kernelEPK6__halfS3_S3_PS1_iiiif:
	.zero		948


//--------------------- SYMBOLS --------------------------

	.type		.nv.reservedSmem.offset0,@object
	.size		.nv.reservedSmem.offset0,0x4
	.type		.nv.reservedSmem.cap,@object
	.size		.nv.reservedSmem.cap,0x4
